//
// Generated by NVIDIA NVVM Compiler
//
// Compiler Build ID: CL-36424714
// Cuda compilation tools, release 13.0, V13.0.88
// Based on NVVM 20.0.0
//

.version 9.0
.target sm_100
.address_size 64

	// .globl	_Z10__tricountjPKjS0_
.extern .func  (.param .b32 func_retval0) vprintf
(
	.param .b64 vprintf_param_0,
	.param .b64 vprintf_param_1
)
;
.extern .func __assertfail
(
	.param .b64 __assertfail_param_0,
	.param .b64 __assertfail_param_1,
	.param .b32 __assertfail_param_2,
	.param .b64 __assertfail_param_3,
	.param .b64 __assertfail_param_4
)
;
.global .align 8 .u64 dev_sum;
.global .align 4 .u32 dev_nowNode;
.global .align 1 .b8 __unnamed_1[112] = {118, 111, 105, 100, 32, 105, 110, 116, 101, 114, 115, 101, 99, 116, 105, 111, 110, 40, 99, 111, 110, 115, 116, 32, 117, 110, 115, 105, 103, 110, 101, 100, 32, 105, 110, 116, 32, 42, 44, 32, 99, 111, 110, 115, 116, 32, 117, 110, 115, 105, 103, 110, 101, 100, 32, 105, 110, 116, 32, 42, 44, 32, 117, 110, 115, 105, 103, 110, 101, 100, 32, 105, 110, 116, 44, 32, 117, 110, 115, 105, 103, 110, 101, 100, 32, 105, 110, 116, 44, 32, 117, 110, 115, 105, 103, 110, 101, 100, 32, 108, 111, 110, 103, 32, 108, 111, 110, 103, 32, 42, 41};
.global .align 1 .b8 __unnamed_2[74] = {118, 111, 105, 100, 32, 95, 95, 116, 114, 105, 99, 111, 117, 110, 116, 40, 117, 110, 115, 105, 103, 110, 101, 100, 32, 105, 110, 116, 44, 32, 99, 111, 110, 115, 116, 32, 117, 110, 115, 105, 103, 110, 101, 100, 32, 105, 110, 116, 32, 42, 44, 32, 99, 111, 110, 115, 116, 32, 117, 110, 115, 105, 103, 110, 101, 100, 32, 105, 110, 116, 32, 42, 41};
// _ZZ10__tricountjPKjS0_E5nodeI has been demoted
// _ZZ10__tricountjPKjS0_E7nodeEnd has been demoted
// _ZZ10__tricountjPKjS0_E5sdata has been demoted
.global .align 1 .b8 $str[13] = {37, 117, 32, 37, 117, 32, 37, 100, 32, 37, 117, 10};
.global .align 1 .b8 $str$1[4] = {37, 117, 32};
.global .align 1 .b8 $str$2[2] = {10};
.global .align 1 .b8 $str$3[28] = {40, 109, 121, 95, 105, 100, 61, 61, 114, 98, 97, 115, 101, 115, 91, 115, 95, 108, 93, 41, 32, 61, 61, 32, 104, 105, 116};
.global .align 1 .b8 $str$4[27] = {47, 116, 109, 112, 47, 115, 97, 115, 115, 95, 99, 117, 95, 116, 102, 102, 57, 109, 95, 102, 117, 47, 107, 46, 99, 117};
.global .align 1 .b8 $str$5[17] = {110, 111, 100, 101, 73, 32, 61, 61, 32, 110, 111, 100, 101, 69, 110, 100};

.visible .entry _Z10__tricountjPKjS0_(
	.param .u32 _Z10__tricountjPKjS0__param_0,
	.param .u64 .ptr .align 1 _Z10__tricountjPKjS0__param_1,
	.param .u64 .ptr .align 1 _Z10__tricountjPKjS0__param_2
)
{
	.local .align 16 .b8 	__local_depot0[16];
	.reg .b64 	%SP;
	.reg .b64 	%SPL;
	.reg .pred 	%p<35>;
	.reg .b32 	%r<211>;
	.reg .b64 	%rd<93>;
	// demoted variable
	.shared .align 4 .u32 _ZZ10__tricountjPKjS0_E5nodeI;
	// demoted variable
	.shared .align 4 .u32 _ZZ10__tricountjPKjS0_E7nodeEnd;
	// demoted variable
	.shared .align 8 .b8 _ZZ10__tricountjPKjS0_E5sdata[256];
	mov.u64 	%SPL, __local_depot0;
	cvta.local.u64 	%SP, %SPL;
	ld.param.u64 	%rd10, [_Z10__tricountjPKjS0__param_2];
	cvta.to.global.u64 	%rd1, %rd10;
	add.u64 	%rd2, %SPL, 0;
	mov.u32 	%r1, %tid.x;
	setp.ne.s32 	%p1, %r1, 0;
	@%p1 bra 	$L__BB0_2;
	mov.b32 	%r47, 0;
	st.shared.u32 	[_ZZ10__tricountjPKjS0_E7nodeEnd], %r47;
	st.shared.u32 	[_ZZ10__tricountjPKjS0_E5nodeI], %r47;
$L__BB0_2:
	bar.sync 	0;
	ld.shared.u32 	%r48, [_ZZ10__tricountjPKjS0_E5nodeI];
	ld.shared.u32 	%r49, [_ZZ10__tricountjPKjS0_E7nodeEnd];
	setp.eq.s32 	%p2, %r48, %r49;
	@%p2 bra 	$L__BB0_4;
	mov.u64 	%rd12, $str$5;
	cvta.global.u64 	%rd13, %rd12;
	mov.u64 	%rd14, $str$4;
	cvta.global.u64 	%rd15, %rd14;
	mov.u64 	%rd16, __unnamed_2;
	cvta.global.u64 	%rd17, %rd16;
	{ // callseq 0, 0
	.param .b64 param0;
	st.param.b64 	[param0], %rd13;
	.param .b64 param1;
	st.param.b64 	[param1], %rd15;
	.param .b32 param2;
	st.param.b32 	[param2], 112;
	.param .b64 param3;
	st.param.b64 	[param3], %rd17;
	.param .b64 param4;
	st.param.b64 	[param4], 1;
	call.uni 
	__assertfail, 
	(
	param0, 
	param1, 
	param2, 
	param3, 
	param4
	);
	} // callseq 0
$L__BB0_4:
	mov.b64 	%rd90, 0;
$L__BB0_5:
	setp.ne.s32 	%p3, %r1, 0;
	@%p3 bra 	$L__BB0_8;
	ld.shared.u32 	%r50, [_ZZ10__tricountjPKjS0_E5nodeI];
	add.s32 	%r51, %r50, 1;
	st.shared.u32 	[_ZZ10__tricountjPKjS0_E5nodeI], %r51;
	ld.shared.u32 	%r52, [_ZZ10__tricountjPKjS0_E7nodeEnd];
	setp.lt.u32 	%p4, %r51, %r52;
	@%p4 bra 	$L__BB0_8;
	ld.param.u32 	%r192, [_Z10__tricountjPKjS0__param_0];
	atom.global.add.u32 	%r53, [dev_nowNode], 256;
	st.shared.u32 	[_ZZ10__tricountjPKjS0_E5nodeI], %r53;
	add.s32 	%r54, %r53, 256;
	min.u32 	%r55, %r192, %r54;
	st.shared.u32 	[_ZZ10__tricountjPKjS0_E7nodeEnd], %r55;
$L__BB0_8:
	ld.param.u32 	%r193, [_Z10__tricountjPKjS0__param_0];
	bar.sync 	0;
	ld.shared.u32 	%r2, [_ZZ10__tricountjPKjS0_E5nodeI];
	setp.ge.u32 	%p5, %r2, %r193;
	@%p5 bra 	$L__BB0_43;
	ld.param.u64 	%rd88, [_Z10__tricountjPKjS0__param_1];
	cvta.to.global.u64 	%rd24, %rd88;
	mul.wide.u32 	%rd25, %r2, 4;
	add.s64 	%rd26, %rd24, %rd25;
	ld.global.nc.u32 	%r3, [%rd26];
	ld.global.nc.u32 	%r4, [%rd26+4];
	sub.s32 	%r66, %r4, %r3;
	setp.le.u32 	%p10, %r4, %r3;
	@%p10 bra 	$L__BB0_5;
	setp.eq.s32 	%p11, %r66, 0;
	@%p11 bra 	$L__BB0_5;
	mov.u32 	%r194, %r3;
$L__BB0_12:
	ld.param.u64 	%rd89, [_Z10__tricountjPKjS0__param_1];
	mul.wide.u32 	%rd27, %r194, 4;
	add.s64 	%rd28, %rd1, %rd27;
	ld.global.nc.u32 	%r67, [%rd28];
	add.s32 	%r68, %r67, 1;
	cvta.to.global.u64 	%rd29, %rd89;
	mul.wide.u32 	%rd30, %r68, 4;
	add.s64 	%rd31, %rd29, %rd30;
	ld.global.nc.u32 	%r69, [%rd31];
	mul.wide.u32 	%rd32, %r67, 4;
	add.s64 	%rd33, %rd29, %rd32;
	ld.global.nc.u32 	%r70, [%rd33];
	sub.s32 	%r71, %r69, %r70;
	mul.wide.u32 	%rd34, %r70, 4;
	add.s64 	%rd5, %rd1, %rd34;
	setp.eq.s32 	%p12, %r71, 0;
	@%p12 bra 	$L__BB0_42;
	setp.ne.s32 	%p13, %r71, 1;
	@%p13 bra 	$L__BB0_18;
	mov.b32 	%r206, 0;
	mov.u32 	%r196, %r206;
$L__BB0_15:
	sub.s32 	%r73, %r66, %r206;
	min.u32 	%r36, %r73, 32;
	setp.ge.u32 	%p14, %r1, %r36;
	@%p14 bra 	$L__BB0_17;
	add.s32 	%r74, %r206, %r1;
	cvt.u64.u32 	%rd35, %r74;
	cvt.u64.u32 	%rd36, %r3;
	add.s64 	%rd37, %rd35, %rd36;
	shl.b64 	%rd38, %rd37, 2;
	add.s64 	%rd39, %rd1, %rd38;
	ld.global.nc.u32 	%r75, [%rd39];
	ld.global.nc.u32 	%r76, [%rd5];
	setp.eq.s32 	%p15, %r75, %r76;
	selp.u32 	%r77, 1, 0, %p15;
	add.s32 	%r196, %r196, %r77;
$L__BB0_17:
	add.s32 	%r206, %r36, %r206;
	setp.lt.u32 	%p16, %r206, %r66;
	@%p16 bra 	$L__BB0_15;
	bra.uni 	$L__BB0_41;
$L__BB0_18:
	and.b32  	%r8, %r71, 15;
	mov.b32 	%r195, 0;
	mov.u32 	%r196, %r195;
$L__BB0_19:
	sub.s32 	%r79, %r66, %r195;
	min.u32 	%r11, %r79, 32;
	setp.ge.u32 	%p17, %r1, %r11;
	@%p17 bra 	$L__BB0_40;
	add.s32 	%r81, %r195, %r1;
	cvt.u64.u32 	%rd40, %r81;
	cvt.u64.u32 	%rd41, %r3;
	add.s64 	%rd42, %rd40, %rd41;
	shl.b64 	%rd43, %rd42, 2;
	add.s64 	%rd44, %rd1, %rd43;
	ld.global.nc.u32 	%r12, [%rd44];
	mov.b32 	%r198, 0;
	mov.u32 	%r197, %r71;
$L__BB0_21:
	add.s32 	%r82, %r197, %r198;
	shr.u32 	%r83, %r82, 1;
	mul.wide.u32 	%rd45, %r83, 4;
	add.s64 	%rd46, %rd5, %rd45;
	ld.global.nc.u32 	%r84, [%rd46];
	setp.lt.u32 	%p18, %r12, %r84;
	selp.b32 	%r198, %r198, %r83, %p18;
	selp.b32 	%r197, %r83, %r197, %p18;
	add.s32 	%r85, %r198, 1;
	setp.lt.u32 	%p19, %r85, %r197;
	@%p19 bra 	$L__BB0_21;
	mul.wide.u32 	%rd47, %r198, 4;
	add.s64 	%rd48, %rd5, %rd47;
	ld.global.nc.u32 	%r17, [%rd48];
	mov.b32 	%r199, 0;
$L__BB0_23:
	mul.wide.u32 	%rd49, %r199, 4;
	add.s64 	%rd50, %rd5, %rd49;
	ld.global.nc.u32 	%r88, [%rd50];
	setp.eq.s32 	%p20, %r12, %r88;
	mov.b32 	%r200, 1;
	@%p20 bra 	$L__BB0_25;
	add.s32 	%r199, %r199, 1;
	setp.ne.s32 	%p21, %r199, %r71;
	mov.b32 	%r200, 0;
	@%p21 bra 	$L__BB0_23;
$L__BB0_25:
	setp.eq.s32 	%p22, %r12, %r17;
	selp.u32 	%r90, 1, 0, %p22;
	add.s32 	%r196, %r196, %r90;
	setp.eq.s32 	%p23, %r200, %r90;
	@%p23 bra 	$L__BB0_40;
	setp.lt.u32 	%p24, %r71, 16;
	st.local.v4.u32 	[%rd2], {%r66, %r71, %r1, %r12};
	mov.u64 	%rd51, $str;
	cvta.global.u64 	%rd52, %rd51;
	add.u64 	%rd53, %SP, 0;
	{ // callseq 1, 0
	.param .b64 param0;
	st.param.b64 	[param0], %rd52;
	.param .b64 param1;
	st.param.b64 	[param1], %rd53;
	.param .b32 retval0;
	call.uni (retval0), 
	vprintf, 
	(
	param0, 
	param1
	);
	ld.param.b32 	%r92, [retval0];
	} // callseq 1
	mov.b32 	%r203, 0;
	@%p24 bra 	$L__BB0_29;
	mov.b32 	%r201, 0;
$L__BB0_28:
	.pragma "nounroll";
	mul.wide.u32 	%rd54, %r201, 4;
	add.s64 	%rd55, %rd5, %rd54;
	ld.global.nc.u32 	%r95, [%rd55];
	st.local.u32 	[%rd2], %r95;
	mov.u64 	%rd56, $str$1;
	cvta.global.u64 	%rd57, %rd56;
	add.u64 	%rd58, %SP, 0;
	{ // callseq 2, 0
	.param .b64 param0;
	st.param.b64 	[param0], %rd57;
	.param .b64 param1;
	st.param.b64 	[param1], %rd58;
	.param .b32 retval0;
	call.uni (retval0), 
	vprintf, 
	(
	param0, 
	param1
	);
	ld.param.b32 	%r96, [retval0];
	} // callseq 2
	ld.global.nc.u32 	%r98, [%rd55+4];
	st.local.u32 	[%rd2], %r98;
	{ // callseq 3, 0
	.param .b64 param0;
	st.param.b64 	[param0], %rd57;
	.param .b64 param1;
	st.param.b64 	[param1], %rd58;
	.param .b32 retval0;
	call.uni (retval0), 
	vprintf, 
	(
	param0, 
	param1
	);
	ld.param.b32 	%r99, [retval0];
	} // callseq 3
	ld.global.nc.u32 	%r101, [%rd55+8];
	st.local.u32 	[%rd2], %r101;
	{ // callseq 4, 0
	.param .b64 param0;
	st.param.b64 	[param0], %rd57;
	.param .b64 param1;
	st.param.b64 	[param1], %rd58;
	.param .b32 retval0;
	call.uni (retval0), 
	vprintf, 
	(
	param0, 
	param1
	);
	ld.param.b32 	%r102, [retval0];
	} // callseq 4
	ld.global.nc.u32 	%r104, [%rd55+12];
	st.local.u32 	[%rd2], %r104;
	{ // callseq 5, 0
	.param .b64 param0;
	st.param.b64 	[param0], %rd57;
	.param .b64 param1;
	st.param.b64 	[param1], %rd58;
	.param .b32 retval0;
	call.uni (retval0), 
	vprintf, 
	(
	param0, 
	param1
	);
	ld.param.b32 	%r105, [retval0];
	} // callseq 5
	ld.global.nc.u32 	%r107, [%rd55+16];
	st.local.u32 	[%rd2], %r107;
	{ // callseq 6, 0
	.param .b64 param0;
	st.param.b64 	[param0], %rd57;
	.param .b64 param1;
	st.param.b64 	[param1], %rd58;
	.param .b32 retval0;
	call.uni (retval0), 
	vprintf, 
	(
	param0, 
	param1
	);
	ld.param.b32 	%r108, [retval0];
	} // callseq 6
	ld.global.nc.u32 	%r110, [%rd55+20];
	st.local.u32 	[%rd2], %r110;
	{ // callseq 7, 0
	.param .b64 param0;
	st.param.b64 	[param0], %rd57;
	.param .b64 param1;
	st.param.b64 	[param1], %rd58;
	.param .b32 retval0;
	call.uni (retval0), 
	vprintf, 
	(
	param0, 
	param1
	);
	ld.param.b32 	%r111, [retval0];
	} // callseq 7
	ld.global.nc.u32 	%r113, [%rd55+24];
	st.local.u32 	[%rd2], %r113;
	{ // callseq 8, 0
	.param .b64 param0;
	st.param.b64 	[param0], %rd57;
	.param .b64 param1;
	st.param.b64 	[param1], %rd58;
	.param .b32 retval0;
	call.uni (retval0), 
	vprintf, 
	(
	param0, 
	param1
	);
	ld.param.b32 	%r114, [retval0];
	} // callseq 8
	ld.global.nc.u32 	%r116, [%rd55+28];
	st.local.u32 	[%rd2], %r116;
	{ // callseq 9, 0
	.param .b64 param0;
	st.param.b64 	[param0], %rd57;
	.param .b64 param1;
	st.param.b64 	[param1], %rd58;
	.param .b32 retval0;
	call.uni (retval0), 
	vprintf, 
	(
	param0, 
	param1
	);
	ld.param.b32 	%r117, [retval0];
	} // callseq 9
	ld.global.nc.u32 	%r119, [%rd55+32];
	st.local.u32 	[%rd2], %r119;
	{ // callseq 10, 0
	.param .b64 param0;
	st.param.b64 	[param0], %rd57;
	.param .b64 param1;
	st.param.b64 	[param1], %rd58;
	.param .b32 retval0;
	call.uni (retval0), 
	vprintf, 
	(
	param0, 
	param1
	);
	ld.param.b32 	%r120, [retval0];
	} // callseq 10
	ld.global.nc.u32 	%r122, [%rd55+36];
	st.local.u32 	[%rd2], %r122;
	{ // callseq 11, 0
	.param .b64 param0;
	st.param.b64 	[param0], %rd57;
	.param .b64 param1;
	st.param.b64 	[param1], %rd58;
	.param .b32 retval0;
	call.uni (retval0), 
	vprintf, 
	(
	param0, 
	param1
	);
	ld.param.b32 	%r123, [retval0];
	} // callseq 11
	ld.global.nc.u32 	%r125, [%rd55+40];
	st.local.u32 	[%rd2], %r125;
	{ // callseq 12, 0
	.param .b64 param0;
	st.param.b64 	[param0], %rd57;
	.param .b64 param1;
	st.param.b64 	[param1], %rd58;
	.param .b32 retval0;
	call.uni (retval0), 
	vprintf, 
	(
	param0, 
	param1
	);
	ld.param.b32 	%r126, [retval0];
	} // callseq 12
	ld.global.nc.u32 	%r128, [%rd55+44];
	st.local.u32 	[%rd2], %r128;
	{ // callseq 13, 0
	.param .b64 param0;
	st.param.b64 	[param0], %rd57;
	.param .b64 param1;
	st.param.b64 	[param1], %rd58;
	.param .b32 retval0;
	call.uni (retval0), 
	vprintf, 
	(
	param0, 
	param1
	);
	ld.param.b32 	%r129, [retval0];
	} // callseq 13
	ld.global.nc.u32 	%r131, [%rd55+48];
	st.local.u32 	[%rd2], %r131;
	{ // callseq 14, 0
	.param .b64 param0;
	st.param.b64 	[param0], %rd57;
	.param .b64 param1;
	st.param.b64 	[param1], %rd58;
	.param .b32 retval0;
	call.uni (retval0), 
	vprintf, 
	(
	param0, 
	param1
	);
	ld.param.b32 	%r132, [retval0];
	} // callseq 14
	ld.global.nc.u32 	%r134, [%rd55+52];
	st.local.u32 	[%rd2], %r134;
	{ // callseq 15, 0
	.param .b64 param0;
	st.param.b64 	[param0], %rd57;
	.param .b64 param1;
	st.param.b64 	[param1], %rd58;
	.param .b32 retval0;
	call.uni (retval0), 
	vprintf, 
	(
	param0, 
	param1
	);
	ld.param.b32 	%r135, [retval0];
	} // callseq 15
	ld.global.nc.u32 	%r137, [%rd55+56];
	st.local.u32 	[%rd2], %r137;
	{ // callseq 16, 0
	.param .b64 param0;
	st.param.b64 	[param0], %rd57;
	.param .b64 param1;
	st.param.b64 	[param1], %rd58;
	.param .b32 retval0;
	call.uni (retval0), 
	vprintf, 
	(
	param0, 
	param1
	);
	ld.param.b32 	%r138, [retval0];
	} // callseq 16
	ld.global.nc.u32 	%r140, [%rd55+60];
	st.local.u32 	[%rd2], %r140;
	{ // callseq 17, 0
	.param .b64 param0;
	st.param.b64 	[param0], %rd57;
	.param .b64 param1;
	st.param.b64 	[param1], %rd58;
	.param .b32 retval0;
	call.uni (retval0), 
	vprintf, 
	(
	param0, 
	param1
	);
	ld.param.b32 	%r141, [retval0];
	} // callseq 17
	add.s32 	%r201, %r201, 16;
	and.b32  	%r203, %r71, -16;
	setp.ne.s32 	%p25, %r201, %r203;
	@%p25 bra 	$L__BB0_28;
$L__BB0_29:
	setp.eq.s32 	%p26, %r8, 0;
	@%p26 bra 	$L__BB0_39;
	add.s32 	%r143, %r8, -1;
	setp.lt.u32 	%p27, %r143, 7;
	@%p27 bra 	$L__BB0_32;
	mul.wide.u32 	%rd59, %r203, 4;
	add.s64 	%rd60, %rd5, %rd59;
	ld.global.nc.u32 	%r144, [%rd60];
	st.local.u32 	[%rd2], %r144;
	mov.u64 	%rd61, $str$1;
	cvta.global.u64 	%rd62, %rd61;
	add.u64 	%rd63, %SP, 0;
	{ // callseq 18, 0
	.param .b64 param0;
	st.param.b64 	[param0], %rd62;
	.param .b64 param1;
	st.param.b64 	[param1], %rd63;
	.param .b32 retval0;
	call.uni (retval0), 
	vprintf, 
	(
	param0, 
	param1
	);
	ld.param.b32 	%r145, [retval0];
	} // callseq 18
	ld.global.nc.u32 	%r147, [%rd60+4];
	st.local.u32 	[%rd2], %r147;
	{ // callseq 19, 0
	.param .b64 param0;
	st.param.b64 	[param0], %rd62;
	.param .b64 param1;
	st.param.b64 	[param1], %rd63;
	.param .b32 retval0;
	call.uni (retval0), 
	vprintf, 
	(
	param0, 
	param1
	);
	ld.param.b32 	%r148, [retval0];
	} // callseq 19
	ld.global.nc.u32 	%r150, [%rd60+8];
	st.local.u32 	[%rd2], %r150;
	{ // callseq 20, 0
	.param .b64 param0;
	st.param.b64 	[param0], %rd62;
	.param .b64 param1;
	st.param.b64 	[param1], %rd63;
	.param .b32 retval0;
	call.uni (retval0), 
	vprintf, 
	(
	param0, 
	param1
	);
	ld.param.b32 	%r151, [retval0];
	} // callseq 20
	ld.global.nc.u32 	%r153, [%rd60+12];
	st.local.u32 	[%rd2], %r153;
	{ // callseq 21, 0
	.param .b64 param0;
	st.param.b64 	[param0], %rd62;
	.param .b64 param1;
	st.param.b64 	[param1], %rd63;
	.param .b32 retval0;
	call.uni (retval0), 
	vprintf, 
	(
	param0, 
	param1
	);
	ld.param.b32 	%r154, [retval0];
	} // callseq 21
	ld.global.nc.u32 	%r156, [%rd60+16];
	st.local.u32 	[%rd2], %r156;
	{ // callseq 22, 0
	.param .b64 param0;
	st.param.b64 	[param0], %rd62;
	.param .b64 param1;
	st.param.b64 	[param1], %rd63;
	.param .b32 retval0;
	call.uni (retval0), 
	vprintf, 
	(
	param0, 
	param1
	);
	ld.param.b32 	%r157, [retval0];
	} // callseq 22
	ld.global.nc.u32 	%r159, [%rd60+20];
	st.local.u32 	[%rd2], %r159;
	{ // callseq 23, 0
	.param .b64 param0;
	st.param.b64 	[param0], %rd62;
	.param .b64 param1;
	st.param.b64 	[param1], %rd63;
	.param .b32 retval0;
	call.uni (retval0), 
	vprintf, 
	(
	param0, 
	param1
	);
	ld.param.b32 	%r160, [retval0];
	} // callseq 23
	ld.global.nc.u32 	%r162, [%rd60+24];
	st.local.u32 	[%rd2], %r162;
	{ // callseq 24, 0
	.param .b64 param0;
	st.param.b64 	[param0], %rd62;
	.param .b64 param1;
	st.param.b64 	[param1], %rd63;
	.param .b32 retval0;
	call.uni (retval0), 
	vprintf, 
	(
	param0, 
	param1
	);
	ld.param.b32 	%r163, [retval0];
	} // callseq 24
	ld.global.nc.u32 	%r165, [%rd60+28];
	st.local.u32 	[%rd2], %r165;
	{ // callseq 25, 0
	.param .b64 param0;
	st.param.b64 	[param0], %rd62;
	.param .b64 param1;
	st.param.b64 	[param1], %rd63;
	.param .b32 retval0;
	call.uni (retval0), 
	vprintf, 
	(
	param0, 
	param1
	);
	ld.param.b32 	%r166, [retval0];
	} // callseq 25
	add.s32 	%r203, %r203, 8;
$L__BB0_32:
	and.b32  	%r28, %r71, 7;
	setp.eq.s32 	%p28, %r28, 0;
	@%p28 bra 	$L__BB0_39;
	add.s32 	%r168, %r28, -1;
	setp.lt.u32 	%p29, %r168, 3;
	@%p29 bra 	$L__BB0_35;
	mul.wide.u32 	%rd64, %r203, 4;
	add.s64 	%rd65, %rd5, %rd64;
	ld.global.nc.u32 	%r169, [%rd65];
	st.local.u32 	[%rd2], %r169;
	mov.u64 	%rd66, $str$1;
	cvta.global.u64 	%rd67, %rd66;
	add.u64 	%rd68, %SP, 0;
	{ // callseq 26, 0
	.param .b64 param0;
	st.param.b64 	[param0], %rd67;
	.param .b64 param1;
	st.param.b64 	[param1], %rd68;
	.param .b32 retval0;
	call.uni (retval0), 
	vprintf, 
	(
	param0, 
	param1
	);
	ld.param.b32 	%r170, [retval0];
	} // callseq 26
	ld.global.nc.u32 	%r172, [%rd65+4];
	st.local.u32 	[%rd2], %r172;
	{ // callseq 27, 0
	.param .b64 param0;
	st.param.b64 	[param0], %rd67;
	.param .b64 param1;
	st.param.b64 	[param1], %rd68;
	.param .b32 retval0;
	call.uni (retval0), 
	vprintf, 
	(
	param0, 
	param1
	);
	ld.param.b32 	%r173, [retval0];
	} // callseq 27
	ld.global.nc.u32 	%r175, [%rd65+8];
	st.local.u32 	[%rd2], %r175;
	{ // callseq 28, 0
	.param .b64 param0;
	st.param.b64 	[param0], %rd67;
	.param .b64 param1;
	st.param.b64 	[param1], %rd68;
	.param .b32 retval0;
	call.uni (retval0), 
	vprintf, 
	(
	param0, 
	param1
	);
	ld.param.b32 	%r176, [retval0];
	} // callseq 28
	ld.global.nc.u32 	%r178, [%rd65+12];
	st.local.u32 	[%rd2], %r178;
	{ // callseq 29, 0
	.param .b64 param0;
	st.param.b64 	[param0], %rd67;
	.param .b64 param1;
	st.param.b64 	[param1], %rd68;
	.param .b32 retval0;
	call.uni (retval0), 
	vprintf, 
	(
	param0, 
	param1
	);
	ld.param.b32 	%r179, [retval0];
	} // callseq 29
	add.s32 	%r203, %r203, 4;
$L__BB0_35:
	and.b32  	%r31, %r71, 3;
	setp.eq.s32 	%p30, %r31, 0;
	@%p30 bra 	$L__BB0_39;
	setp.eq.s32 	%p31, %r31, 1;
	mul.wide.u32 	%rd69, %r203, 4;
	add.s64 	%rd6, %rd5, %rd69;
	ld.global.nc.u32 	%r181, [%rd6];
	st.local.u32 	[%rd2], %r181;
	mov.u64 	%rd70, $str$1;
	cvta.global.u64 	%rd71, %rd70;
	add.u64 	%rd72, %SP, 0;
	{ // callseq 30, 0
	.param .b64 param0;
	st.param.b64 	[param0], %rd71;
	.param .b64 param1;
	st.param.b64 	[param1], %rd72;
	.param .b32 retval0;
	call.uni (retval0), 
	vprintf, 
	(
	param0, 
	param1
	);
	ld.param.b32 	%r182, [retval0];
	} // callseq 30
	@%p31 bra 	$L__BB0_39;
	setp.eq.s32 	%p32, %r31, 2;
	ld.global.nc.u32 	%r184, [%rd6+4];
	st.local.u32 	[%rd2], %r184;
	cvta.global.u64 	%rd74, %rd70;
	{ // callseq 31, 0
	.param .b64 param0;
	st.param.b64 	[param0], %rd74;
	.param .b64 param1;
	st.param.b64 	[param1], %rd72;
	.param .b32 retval0;
	call.uni (retval0), 
	vprintf, 
	(
	param0, 
	param1
	);
	ld.param.b32 	%r185, [retval0];
	} // callseq 31
	@%p32 bra 	$L__BB0_39;
	ld.global.nc.u32 	%r187, [%rd6+8];
	st.local.u32 	[%rd2], %r187;
	cvta.global.u64 	%rd77, %rd70;
	{ // callseq 32, 0
	.param .b64 param0;
	st.param.b64 	[param0], %rd77;
	.param .b64 param1;
	st.param.b64 	[param1], %rd72;
	.param .b32 retval0;
	call.uni (retval0), 
	vprintf, 
	(
	param0, 
	param1
	);
	ld.param.b32 	%r188, [retval0];
	} // callseq 32
$L__BB0_39:
	mov.u64 	%rd79, $str$2;
	cvta.global.u64 	%rd80, %rd79;
	{ // callseq 33, 0
	.param .b64 param0;
	st.param.b64 	[param0], %rd80;
	.param .b64 param1;
	st.param.b64 	[param1], 0;
	.param .b32 retval0;
	call.uni (retval0), 
	vprintf, 
	(
	param0, 
	param1
	);
	ld.param.b32 	%r190, [retval0];
	} // callseq 33
	mov.u64 	%rd81, $str$3;
	cvta.global.u64 	%rd82, %rd81;
	mov.u64 	%rd83, $str$4;
	cvta.global.u64 	%rd84, %rd83;
	mov.u64 	%rd85, __unnamed_1;
	cvta.global.u64 	%rd86, %rd85;
	{ // callseq 34, 0
	.param .b64 param0;
	st.param.b64 	[param0], %rd82;
	.param .b64 param1;
	st.param.b64 	[param1], %rd84;
	.param .b32 param2;
	st.param.b32 	[param2], 91;
	.param .b64 param3;
	st.param.b64 	[param3], %rd86;
	.param .b64 param4;
	st.param.b64 	[param4], 1;
	call.uni 
	__assertfail, 
	(
	param0, 
	param1, 
	param2, 
	param3, 
	param4
	);
	} // callseq 34
$L__BB0_40:
	add.s32 	%r195, %r11, %r195;
	setp.lt.u32 	%p33, %r195, %r66;
	@%p33 bra 	$L__BB0_19;
$L__BB0_41:
	cvt.u64.u32 	%rd87, %r196;
	add.s64 	%rd90, %rd90, %rd87;
$L__BB0_42:
	add.s32 	%r194, %r194, 1;
	setp.eq.s32 	%p34, %r194, %r4;
	@%p34 bra 	$L__BB0_5;
	bra.uni 	$L__BB0_12;
$L__BB0_43:
	shl.b32 	%r56, %r1, 3;
	mov.u32 	%r57, _ZZ10__tricountjPKjS0_E5sdata;
	add.s32 	%r58, %r57, %r56;
	st.shared.u64 	[%r58], %rd90;
	bar.sync 	0;
	mov.u32 	%r42, %ntid.x;
	setp.lt.u32 	%p6, %r42, 2;
	@%p6 bra 	$L__BB0_48;
	mov.b32 	%r210, 1;
$L__BB0_45:
	shl.b32 	%r44, %r210, 1;
	mul.lo.s32 	%r45, %r44, %r1;
	setp.ge.u32 	%p7, %r45, %r42;
	@%p7 bra 	$L__BB0_47;
	add.s32 	%r60, %r45, %r210;
	shl.b32 	%r61, %r60, 3;
	add.s32 	%r63, %r57, %r61;
	ld.shared.u64 	%rd19, [%r63];
	shl.b32 	%r64, %r45, 3;
	add.s32 	%r65, %r57, %r64;
	ld.shared.u64 	%rd20, [%r65];
	add.s64 	%rd21, %rd20, %rd19;
	st.shared.u64 	[%r65], %rd21;
$L__BB0_47:
	bar.sync 	0;
	setp.lt.u32 	%p8, %r44, %r42;
	mov.u32 	%r210, %r44;
	@%p8 bra 	$L__BB0_45;
$L__BB0_48:
	setp.ne.s32 	%p9, %r1, 0;
	@%p9 bra 	$L__BB0_50;
	ld.shared.u64 	%rd22, [_ZZ10__tricountjPKjS0_E5sdata];
	atom.global.add.u64 	%rd23, [dev_sum], %rd22;
$L__BB0_50:
	ret;

}


// ===== COMPILED SASS (sm_100) =====

	.target	sm_100

	.elftype	@"ET_EXEC"


//--------------------- .note.nv.tkinfo           --------------------------
	.section	.note.nv.tkinfo,"",@"SHT_NOTE"
	.sectionflags	@"SHF_NOTE_NV_TKINFO"
	.tkinfo
        /*0018*/ 	.word	0x00000002
        /*0030*/ 	.string	""
        /*0030*/ 	.string	"ptxas"
        /*0030*/ 	.string	"Cuda compilation tools, release 13.0, V13.0.88"
        /*0030*/ 	.string	"Build cuda_13.0.r13.0/compiler.36424714_0"
        /*0030*/ 	.string	"-arch sm_100 -m 64 "



//--------------------- .note.nv.cuinfo           --------------------------
	.section	.note.nv.cuinfo,"",@"SHT_NOTE"
	.sectionflags	@"SHF_NOTE_NV_CUINFO"
        /*0018*/ 	.short	0x0002
        /*001a*/ 	.short	0x0064
        /*001c*/ 	.short	0x0082
	.zero		2


//--------------------- .nv.info                  --------------------------
	.section	.nv.info,"",@"SHT_CUDA_INFO"
	.align	4


	//----- nvinfo : EIATTR_REGCOUNT
	.align		4
        /*0000*/ 	.byte	0x04, 0x2f
        /*0002*/ 	.short	(.L_11 - .L_10)
	.align		4
.L_10:
        /*0004*/ 	.word	index@(_Z10__tricountjPKjS0_)
        /*0008*/ 	.word	0x00000026


	//----- nvinfo : EIATTR_FRAME_SIZE
	.align		4
.L_11:
        /*000c*/ 	.byte	0x04, 0x11
        /*000e*/ 	.short	(.L_13 - .L_12)
	.align		4
.L_12:
        /*0010*/ 	.word	index@(_Z10__tricountjPKjS0_)
        /*0014*/ 	.word	0x00000010


	//----- nvinfo : EIATTR_MIN_STACK_SIZE
	.align		4
.L_13:
        /*0018*/ 	.byte	0x04, 0x12
        /*001a*/ 	.short	(.L_15 - .L_14)
	.align		4
.L_14:
        /*001c*/ 	.word	index@(_Z10__tricountjPKjS0_)
        /*0020*/ 	.word	0x00000010
.L_15:


//--------------------- .nv.compat                --------------------------
	.section	.nv.compat,"",@"SHT_CUDA_COMPAT_INFO"
	.align	4
        /*0000*/ 	.byte	0x02, 0x09, 0x00, 0x00, 0x02, 0x02, 0x01, 0x00, 0x02, 0x05, 0x05, 0x00, 0x03, 0x07, 0x01, 0x01
        /*0010*/ 	.byte	0x02, 0x03, 0x00, 0x00, 0x02, 0x06, 0x01, 0x00, 0x04, 0x0b, 0x08, 0x00, 0x09, 0x00, 0x00, 0x00
        /*0020*/ 	.byte	0x00, 0x00, 0x00, 0x00


//--------------------- .nv.info._Z10__tricountjPKjS0_ --------------------------
	.section	.nv.info._Z10__tricountjPKjS0_,"",@"SHT_CUDA_INFO"
	.sectionflags	@""
	.align	4


	//----- nvinfo : EIATTR_CUDA_API_VERSION
	.align		4
        /*0000*/ 	.byte	0x04, 0x37
        /*0002*/ 	.short	(.L_17 - .L_16)
.L_16:
        /*0004*/ 	.word	0x00000082


	//----- nvinfo : EIATTR_KPARAM_INFO
	.align		4
.L_17:
        /*0008*/ 	.byte	0x04, 0x17
        /*000a*/ 	.short	(.L_19 - .L_18)
.L_18:
        /*000c*/ 	.word	0x00000000
        /*0010*/ 	.short	0x0002
        /*0012*/ 	.short	0x0010
        /*0014*/ 	.byte	0x00, 0xf5, 0x21, 0x00


	//----- nvinfo : EIATTR_KPARAM_INFO
	.align		4
.L_19:
        /*0018*/ 	.byte	0x04, 0x17
        /*001a*/ 	.short	(.L_21 - .L_20)
.L_20:
        /*001c*/ 	.word	0x00000000
        /*0020*/ 	.short	0x0001
        /*0022*/ 	.short	0x0008
        /*0024*/ 	.byte	0x00, 0xf5, 0x21, 0x00


	//----- nvinfo : EIATTR_KPARAM_INFO
	.align		4
.L_21:
        /*0028*/ 	.byte	0x04, 0x17
        /*002a*/ 	.short	(.L_23 - .L_22)
.L_22:
        /*002c*/ 	.word	0x00000000
        /*0030*/ 	.short	0x0000
        /*0032*/ 	.short	0x0000
        /*0034*/ 	.byte	0x00, 0xf0, 0x11, 0x00


	//----- nvinfo : EIATTR_SPARSE_MMA_MASK
	.align		4
.L_23:
        /*0038*/ 	.byte	0x03, 0x50
        /*003a*/ 	.short	0x0000


	//----- nvinfo : EIATTR_MAXREG_COUNT
	.align		4
        /*003c*/ 	.byte	0x03, 0x1b
        /*003e*/ 	.short	0x00ff


	//----- nvinfo : EIATTR_NUM_BARRIERS
	.align		4
        /*0040*/ 	.byte	0x02, 0x4c
        /*0042*/ 	.byte	0x01
	.zero		1


	//----- nvinfo : EIATTR_EXTERNS
	.align		4
        /*0044*/ 	.byte	0x04, 0x0f
        /*0046*/ 	.short	(.L_25 - .L_24)


	//   ....[0]....
	.align		4
.L_24:
        /*0048*/ 	.word	index@(vprintf)


	//   ....[1]....
	.align		4
        /*004c*/ 	.word	index@(__assertfail)


	//----- nvinfo : EIATTR_MERCURY_ISA_VERSION
	.align		4
.L_25:
        /*0050*/ 	.byte	0x03, 0x5f
        /*0052*/ 	.short	0x0101


	//----- nvinfo : EIATTR_VRC_CTA_INIT_COUNT
	.align		4
        /*0054*/ 	.byte	0x02, 0x4a
	.zero		1
	.zero		1


	//----- nvinfo : EIATTR_SYSCALL_OFFSETS
	.align		4
        /*0058*/ 	.byte	0x04, 0x46
        /*005a*/ 	.short	(.L_27 - .L_26)


	//   ....[0]....
.L_26:
        /*005c*/ 	.word	0x000001f0


	//   ....[1]....
        /*0060*/ 	.word	0x00000be0


	//   ....[2]....
        /*0064*/ 	.word	0x00000d10


	//   ....[3]....
        /*0068*/ 	.word	0x00000dd0


	//   ....[4]....
        /*006c*/ 	.word	0x00000e90


	//   ....[5]....
        /*0070*/ 	.word	0x00000f50


	//   ....[6]....
        /*0074*/ 	.word	0x00001010


	//   ....[7]....
        /*0078*/ 	.word	0x000010d0


	//   ....[8]....
        /*007c*/ 	.word	0x00001190


	//   ....[9]....
        /*0080*/ 	.word	0x00001250


	//   ....[10]....
        /*0084*/ 	.word	0x00001310


	//   ....[11]....
        /*0088*/ 	.word	0x000013d0


	//   ....[12]....
        /*008c*/ 	.word	0x00001490


	//   ....[13]....
        /*0090*/ 	.word	0x00001550


	//   ....[14]....
        /*0094*/ 	.word	0x00001610


	//   ....[15]....
        /*0098*/ 	.word	0x000016d0


	//   ....[16]....
        /*009c*/ 	.word	0x00001790


	//   ....[17]....
        /*00a0*/ 	.word	0x00001850


	//   ....[18]....
        /*00a4*/ 	.word	0x00001a10


	//   ....[19]....
        /*00a8*/ 	.word	0x00001ad0


	//   ....[20]....
        /*00ac*/ 	.word	0x00001b90


	//   ....[21]....
        /*00b0*/ 	.word	0x00001c50


	//   ....[22]....
        /*00b4*/ 	.word	0x00001d10


	//   ....[23]....
        /*00b8*/ 	.word	0x00001dd0


	//   ....[24]....
        /*00bc*/ 	.word	0x00001e90


	//   ....[25]....
        /*00c0*/ 	.word	0x00001f50


	//   ....[26]....
        /*00c4*/ 	.word	0x000020b0


	//   ....[27]....
        /*00c8*/ 	.word	0x00002170


	//   ....[28]....
        /*00cc*/ 	.word	0x00002230


	//   ....[29]....
        /*00d0*/ 	.word	0x000022f0


	//   ....[30]....
        /*00d4*/ 	.word	0x00002430


	//   ....[31]....
        /*00d8*/ 	.word	0x00002540


	//   ....[32]....
        /*00dc*/ 	.word	0x00002620


	//   ....[33]....
        /*00e0*/ 	.word	0x000026b0


	//   ....[34]....
        /*00e4*/ 	.word	0x000027b0


	//----- nvinfo : EIATTR_EXIT_INSTR_OFFSETS
	.align		4
.L_27:
        /*00e8*/ 	.byte	0x04, 0x1c
        /*00ea*/ 	.short	(.L_29 - .L_28)


	//   ....[0]....
.L_28:
        /*00ec*/ 	.word	0x00002a80


	//   ....[1]....
        /*00f0*/ 	.word	0x00002b10


	//----- nvinfo : EIATTR_CRS_STACK_SIZE
	.align		4
.L_29:
        /*00f4*/ 	.byte	0x04, 0x1e
        /*00f6*/ 	.short	(.L_31 - .L_30)
.L_30:
        /*00f8*/ 	.word	0x00000000


	//----- nvinfo : EIATTR_CBANK_PARAM_SIZE
	.align		4
.L_31:
        /*00fc*/ 	.byte	0x03, 0x19
        /*00fe*/ 	.short	0x0018


	//----- nvinfo : EIATTR_PARAM_CBANK
	.align		4
        /*0100*/ 	.byte	0x04, 0x0a
        /*0102*/ 	.short	(.L_33 - .L_32)
	.align		4
.L_32:
        /*0104*/ 	.word	index@(.nv.constant0._Z10__tricountjPKjS0_)
        /*0108*/ 	.short	0x0380
        /*010a*/ 	.short	0x0018


	//----- nvinfo : EIATTR_SW_WAR
	.align		4
.L_33:
        /*010c*/ 	.byte	0x04, 0x36
        /*010e*/ 	.short	(.L_35 - .L_34)
.L_34:
        /*0110*/ 	.word	0x00000008
.L_35:


//--------------------- .nv.callgraph             --------------------------
	.section	.nv.callgraph,"",@"SHT_CUDA_CALLGRAPH"
	.align	4
	.sectionentsize	8
	.align		4
        /*0000*/ 	.word	0x00000000
	.align		4
        /*0004*/ 	.word	0xffffffff
	.align		4
        /*0008*/ 	.word	index@(_Z10__tricountjPKjS0_)
	.align		4
        /*000c*/ 	.word	index@(vprintf)
	.align		4
        /*0010*/ 	.word	index@(_Z10__tricountjPKjS0_)
	.align		4
        /*0014*/ 	.word	index@(__assertfail)
	.align		4
        /*0018*/ 	.word	0x00000000
	.align		4
        /*001c*/ 	.word	0xfffffffe
	.align		4
        /*0020*/ 	.word	0x00000000
	.align		4
        /*0024*/ 	.word	0xfffffffd
	.align		4
        /*0028*/ 	.word	0x00000000
	.align		4
        /*002c*/ 	.word	0xfffffffc


//--------------------- .nv.constant4             --------------------------
	.section	.nv.constant4,"a",@progbits
	.align	8
	.align		8
.nv.constant4:
        /*0000*/ 	.dword	vprintf
	.align		8
        /*0008*/ 	.dword	__assertfail
	.align		8
        /*0010*/ 	.dword	dev_sum
	.align		8
        /*0018*/ 	.dword	dev_nowNode
	.align		8
        /*0020*/ 	.dword	__unnamed_1
	.align		8
        /*0028*/ 	.dword	__unnamed_2
	.align		8
        /*0030*/ 	.dword	$str
	.align		8
        /*0038*/ 	.dword	$str$1
	.align		8
        /*0040*/ 	.dword	$str$2
	.align		8
        /*0048*/ 	.dword	$str$3
	.align		8
        /*0050*/ 	.dword	$str$4
	.align		8
        /*0058*/ 	.dword	$str$5


//--------------------- .text._Z10__tricountjPKjS0_ --------------------------
	.section	.text._Z10__tricountjPKjS0_,"ax",@progbits
	.align	128
        .global         _Z10__tricountjPKjS0_
        .type           _Z10__tricountjPKjS0_,@function
        .size           _Z10__tricountjPKjS0_,(.L_x_66 - _Z10__tricountjPKjS0_)
        .other          _Z10__tricountjPKjS0_,@"STO_CUDA_ENTRY STV_DEFAULT"
_Z10__tricountjPKjS0_:
.text._Z10__tricountjPKjS0_:
[----:B------:R-:W0:Y:S01]  /*0000*/  LDC R1, c[0x0][0x37c] ;  /* 0x0000df00ff017b82 */ /* 0x000e220000000800 */
[----:B------:R-:W1:Y:S07]  /*0010*/  S2R R0, SR_TID.X ;  /* 0x0000000000007919 */ /* 0x000e6e0000002100 */
[----:B------:R-:W2:Y:S01]  /*0020*/  S2UR UR5, SR_CgaCtaId ;  /* 0x00000000000579c3 */ /* 0x000ea20000008800 */
[----:B------:R-:W-:Y:S01]  /*0030*/  UMOV UR4, 0x400 ;  /* 0x0000040000047882 */ /* 0x000fe20000000000 */
[----:B0-----:R-:W-:Y:S01]  /*0040*/  VIADD R1, R1, 0xfffffff0 ;  /* 0xfffffff001017836 */ /* 0x001fe20000000000 */
[----:B--2---:R-:W-:Y:S01]  /*0050*/  ULEA UR4, UR5, UR4, 0x18 ;  /* 0x0000000405047291 */ /* 0x004fe2000f8ec0ff */
[----:B------:R-:W0:Y:S01]  /*0060*/  LDCU UR5, c[0x0][0x2fc] ;  /* 0x00005f80ff0577ac */ /* 0x000e220008000800 */
[----:B-1----:R-:W-:-:S13]  /*0070*/  ISETP.NE.AND P0, PT, R0, RZ, PT ;  /* 0x000000ff0000720c */ /* 0x002fda0003f05270 */
[----:B------:R-:W-:Y:S01]  /*0080*/  @!P0 STS.64 [UR4], RZ ;  /* 0x000000ffff008988 */ /* 0x000fe20008000a04 */
[----:B------:R-:W-:Y:S06]  /*0090*/  BAR.SYNC.DEFER_BLOCKING 0x0 ;  /* 0x0000000000007b1d */ /* 0x000fec0000010000 */
[----:B------:R-:W1:Y:S01]  /*00a0*/  LDS.64 R2, [UR4] ;  /* 0x00000004ff027984 */ /* 0x000e620008000a00 */
[----:B------:R-:W2:Y:S02]  /*00b0*/  LDCU UR4, c[0x0][0x2f8] ;  /* 0x00005f00ff0477ac */ /* 0x000ea40008000800 */
[----:B--2---:R-:W-:-:S02]  /*00c0*/  IADD3 R22, P1, PT, R1, UR4, RZ ;  /* 0x0000000401167c10 */ /* 0x004fc4000ff3e0ff */
[----:B-1----:R-:W-:-:S03]  /*00d0*/  ISETP.NE.AND P0, PT, R2, R3, PT ;  /* 0x000000030200720c */ /* 0x002fc60003f05270 */
[----:B0-----:R-:W-:-:S10]  /*00e0*/  IMAD.X R2, RZ, RZ, UR5, P1 ;  /* 0x00000005ff027e24 */ /* 0x001fd400088e06ff */
[----:B------:R-:W-:Y:S05]  /*00f0*/  @!P0 BRA `(.L_x_0) ;  /* 0x0000000000408947 */ /* 0x000fea0003800000 */
[----:B------:R-:W-:Y:S01]  /*0100*/  MOV R0, 0x8 ;  /* 0x0000000800007802 */ /* 0x000fe20000000f00 */
[----:B------:R-:W0:Y:S01]  /*0110*/  LDCU.64 UR4, c[0x4][0x58] ;  /* 0x01000b00ff0477ac */ /* 0x000e220008000a00 */
[----:B------:R-:W-:Y:S02]  /*0120*/  IMAD.MOV.U32 R8, RZ, RZ, 0x70 ;  /* 0x00000070ff087424 */ /* 0x000fe400078e00ff */
[----:B------:R1:W2:Y:S01]  /*0130*/  LDC.64 R14, c[0x4][R0] ;  /* 0x01000000000e7b82 */ /* 0x0002a20000000a00 */
[----:B------:R-:W3:Y:S01]  /*0140*/  LDCU.64 UR6, c[0x4][0x50] ;  /* 0x01000a00ff0677ac */ /* 0x000ee20008000a00 */
[----:B------:R-:W-:Y:S02]  /*0150*/  IMAD.MOV.U32 R12, RZ, RZ, 0x1 ;  /* 0x00000001ff0c7424 */ /* 0x000fe400078e00ff */
[----:B------:R-:W-:Y:S01]  /*0160*/  IMAD.MOV.U32 R13, RZ, RZ, RZ ;  /* 0x000000ffff0d7224 */ /* 0x000fe200078e00ff */
[----:B------:R-:W4:Y:S01]  /*0170*/  LDCU.64 UR8, c[0x4][0x28] ;  /* 0x01000500ff0877ac */ /* 0x000f220008000a00 */
[----:B0-----:R-:W-:-:S02]  /*0180*/  IMAD.U32 R4, RZ, RZ, UR4 ;  /* 0x00000004ff047e24 */ /* 0x001fc4000f8e00ff */
[----:B------:R-:W-:Y:S02]  /*0190*/  IMAD.U32 R5, RZ, RZ, UR5 ;  /* 0x00000005ff057e24 */ /* 0x000fe4000f8e00ff */
[----:B---3--:R-:W-:Y:S02]  /*01a0*/  IMAD.U32 R6, RZ, RZ, UR6 ;  /* 0x00000006ff067e24 */ /* 0x008fe4000f8e00ff */
[----:B------:R-:W-:Y:S02]  /*01b0*/  IMAD.U32 R7, RZ, RZ, UR7 ;  /* 0x00000007ff077e24 */ /* 0x000fe4000f8e00ff */
[----:B----4-:R-:W-:Y:S02]  /*01c0*/  IMAD.U32 R10, RZ, RZ, UR8 ;  /* 0x00000008ff0a7e24 */ /* 0x010fe4000f8e00ff */
[----:B-1----:R-:W-:-:S07]  /*01d0*/  IMAD.U32 R11, RZ, RZ, UR9 ;  /* 0x00000009ff0b7e24 */ /* 0x002fce000f8e00ff */
[----:B------:R-:W-:-:S07]  /*01e0*/  LEPC R20, `(.L_x_0) ;  /* 0x000000001014794e */ /* 0x000fce0000000000 */
[----:B--2---:R-:W-:Y:S05]  /*01f0*/  CALL.ABS.NOINC R14 ;  /* 0x000000000e007343 */ /* 0x004fea0003c00000 */
.L_x_0:
[----:B------:R-:W0:Y:S01]  /*0200*/  LDC.64 R18, c[0x0][0x358] ;  /* 0x0000d600ff127b82 */ /* 0x000e220000000a00 */
[----:B------:R-:W-:-:S07]  /*0210*/  CS2R R32, SRZ ;  /* 0x0000000000207805 */ /* 0x000fce000001ff00 */
.L_x_3:
[----:B-1----:R-:W1:Y:S01]  /*0220*/  S2R R26, SR_TID.X ;  /* 0x00000000001a7919 */ /* 0x002e620000002100 */
[----:B------:R-:W-:Y:S05]  /*0230*/  YIELD ;  /* 0x0000000000007946 */ /* 0x000fea0003800000 */
[----:B-1----:R-:W-:-:S13]  /*0240*/  ISETP.NE.AND P0, PT, R26, RZ, PT ;  /* 0x000000ff1a00720c */ /* 0x002fda0003f05270 */
[----:B------:R-:W-:Y:S05]  /*0250*/  @P0 BRA `(.L_x_1) ;  /* 0x0000000000440947 */ /* 0x000fea0003800000 */
[----:B------:R-:W1:Y:S01]  /*0260*/  S2UR UR5, SR_CgaCtaId ;  /* 0x00000000000579c3 */ /* 0x000e620000008800 */
[----:B------:R-:W-:Y:S02]  /*0270*/  UMOV UR4, 0x400 ;  /* 0x0000040000047882 */ /* 0x000fe40000000000 */
[----:B-1----:R-:W-:-:S09]  /*0280*/  ULEA UR4, UR5, UR4, 0x18 ;  /* 0x0000000405047291 */ /* 0x002fd2000f8ec0ff */
[----:B------:R-:W1:Y:S04]  /*0290*/  LDS R0, [UR4] ;  /* 0x00000004ff007984 */ /* 0x000e680008000800 */
[----:B------:R-:W2:Y:S01]  /*02a0*/  LDS R3, [UR4+0x4] ;  /* 0x00000404ff037984 */ /* 0x000ea20008000800 */
[----:B-1----:R-:W-:-:S05]  /*02b0*/  VIADD R0, R0, 0x1 ;  /* 0x0000000100007836 */ /* 0x002fca0000000000 */
[----:B--2---:R-:W-:Y:S01]  /*02c0*/  ISETP.GE.U32.AND P0, PT, R0, R3, PT ;  /* 0x000000030000720c */ /* 0x004fe20003f06070 */
[----:B------:R1:W-:-:S12]  /*02d0*/  STS [UR4], R0 ;  /* 0x00000000ff007988 */ /* 0x0003d80008000804 */
[----:B-1----:R-:W-:Y:S05]  /*02e0*/  @!P0 BRA `(.L_x_1) ;  /* 0x0000000000208947 */ /* 0x002fea0003800000 */
[----:B------:R-:W1:Y:S01]  /*02f0*/  LDC.64 R4, c[0x4][0x18] ;  /* 0x01000600ff047b82 */ /* 0x000e620000000a00 */
[----:B0-----:R-:W-:Y:S01]  /*0300*/  R2UR UR6, R18 ;  /* 0x00000000120672ca */ /* 0x001fe200000e0000 */
[----:B------:R-:W-:Y:S01]  /*0310*/  IMAD.MOV.U32 R3, RZ, RZ, 0x100 ;  /* 0x00000100ff037424 */ /* 0x000fe200078e00ff */
[----:B------:R-:W-:-:S05]  /*0320*/  R2UR UR7, R19 ;  /* 0x00000000130772ca */ /* 0x000fca00000e0000 */
[----:B------:R-:W0:Y:S08]  /*0330*/  LDC R7, c[0x0][0x380] ;  /* 0x0000e000ff077b82 */ /* 0x000e300000000800 */
[----:B-1----:R-:W0:Y:S02]  /*0340*/  ATOMG.E.ADD.STRONG.GPU PT, R6, desc[UR6][R4.64], R3 ;  /* 0x80000003040679a8 */ /* 0x002e2400081ef106 */
[----:B0-----:R-:W-:-:S05]  /*0350*/  VIADDMNMX.U32 R7, R6, 0x100, R7, PT ;  /* 0x0000010006077846 */ /* 0x001fca0003800007 */
[----:B------:R1:W-:Y:S02]  /*0360*/  STS.64 [UR4], R6 ;  /* 0x00000006ff007988 */ /* 0x0003e40008000a04 */
.L_x_1:
[----:B------:R-:W-:Y:S05]  /*0370*/  WARPSYNC.ALL ;  /* 0x0000000000007948 */ /* 0x000fea0003800000 */
[----:B------:R-:W2:Y:S08]  /*0380*/  S2UR UR5, SR_CgaCtaId ;  /* 0x00000000000579c3 */ /* 0x000eb00000008800 */
[----:B------:R-:W-:Y:S06]  /*0390*/  BAR.SYNC.DEFER_BLOCKING 0x0 ;  /* 0x0000000000007b1d */ /* 0x000fec0000010000 */
[----:B------:R-:W-:-:S02]  /*03a0*/  UMOV UR4, 0x400 ;  /* 0x0000040000047882 */ /* 0x000fc40000000000 */
[----:B--2---:R-:W-:-:S09]  /*03b0*/  ULEA UR6, UR5, UR4, 0x18 ;  /* 0x0000000405067291 */ /* 0x004fd2000f8ec0ff */
[----:B------:R-:W2:Y:S02]  /*03c0*/  LDS R3, [UR6] ;  /* 0x00000006ff037984 */ /* 0x000ea40008000800 */
[----:B------:R-:W2:Y:S02]  /*03d0*/  LDCU UR6, c[0x0][0x380] ;  /* 0x00007000ff0677ac */ /* 0x000ea40008000800 */
[----:B--2---:R-:W-:-:S13]  /*03e0*/  ISETP.GE.U32.AND P0, PT, R3, UR6, PT ;  /* 0x0000000603007c0c */ /* 0x004fda000bf06070 */
[----:B------:R-:W-:Y:S05]  /*03f0*/  @P0 BRA `(.L_x_2) ;  /* 0x0000002400280947 */ /* 0x000fea0003800000 */
[----:B------:R-:W2:Y:S01]  /*0400*/  LDC.64 R4, c[0x0][0x388] ;  /* 0x0000e200ff047b82 */ /* 0x000ea20000000a00 */
[C---:B0-----:R-:W-:Y:S02]  /*0410*/  R2UR UR4, R18.reuse ;  /* 0x00000000120472ca */ /* 0x041fe400000e0000 */
[C---:B------:R-:W-:Y:S02]  /*0420*/  R2UR UR5, R19.reuse ;  /* 0x00000000130572ca */ /* 0x040fe400000e0000 */
[----:B------:R-:W-:Y:S02]  /*0430*/  R2UR UR6, R18 ;  /* 0x00000000120672ca */ /* 0x000fe400000e0000 */
[----:B------:R-:W-:Y:S01]  /*0440*/  R2UR UR7, R19 ;  /* 0x00000000130772ca */ /* 0x000fe200000e0000 */
[----:B--2---:R-:W-:-:S08]  /*0450*/  IMAD.WIDE.U32 R4, R3, 0x4, R4 ;  /* 0x0000000403047825 */ /* 0x004fd000078e0004 */
[----:B------:R-:W2:Y:S04]  /*0460*/  LDG.E.CONSTANT R31, desc[UR4][R4.64] ;  /* 0x00000004041f7981 */ /* 0x000ea8000c1e9900 */
[----:B------:R-:W2:Y:S02]  /*0470*/  LDG.E.CONSTANT R30, desc[UR6][R4.64+0x4] ;  /* 0x00000406041e7981 */ /* 0x000ea4000c1e9900 */
[----:B--2---:R-:W-:-:S05]  /*0480*/  IMAD.IADD R0, R30, 0x1, -R31 ;  /* 0x000000011e007824 */ /* 0x004fca00078e0a1f */
[----:B------:R-:W-:-:S04]  /*0490*/  ISETP.NE.AND P0, PT, R0, RZ, PT ;  /* 0x000000ff0000720c */ /* 0x000fc80003f05270 */
[----:B------:R-:W-:-:S13]  /*04a0*/  ISETP.LE.U32.OR P0, PT, R30, R31, !P0 ;  /* 0x0000001f1e00720c */ /* 0x000fda0004703470 */
[----:B------:R-:W-:Y:S05]  /*04b0*/  @P0 BRA `(.L_x_3) ;  /* 0xfffffffc00580947 */ /* 0x000fea000383ffff */
[----:B------:R-:W-:Y:S01]  /*04c0*/  IMAD.MOV.U32 R29, RZ, RZ, R31 ;  /* 0x000000ffff1d7224 */ /* 0x000fe200078e001f */
[----:B------:R-:W0:Y:S06]  /*04d0*/  LDCU.64 UR36, c[0x0][0x390] ;  /* 0x00007200ff2477ac */ /* 0x000e2c0008000a00 */
.L_x_60:
[----:B------:R-:W2:Y:S01]  /*04e0*/  LDC.64 R16, c[0x0][0x390] ;  /* 0x0000e400ff107b82 */ /* 0x000ea20000000a00 */
[----:B------:R-:W-:Y:S02]  /*04f0*/  R2UR UR4, R18 ;  /* 0x00000000120472ca */ /* 0x000fe400000e0000 */
[----:B------:R-:W-:-:S05]  /*0500*/  R2UR UR5, R19 ;  /* 0x00000000130572ca */ /* 0x000fca00000e0000 */
[----:B-1----:R-:W1:Y:S01]  /*0510*/  LDC.64 R6, c[0x0][0x388] ;  /* 0x0000e200ff067b82 */ /* 0x002e620000000a00 */
[----:B--2---:R-:W-:-:S07]  /*0520*/  IMAD.WIDE.U32 R4, R29, 0x4, R16 ;  /* 0x000000041d047825 */ /* 0x004fce00078e0010 */
[----:B------:R-:W2:Y:S01]  /*0530*/  LDG.E.CONSTANT R5, desc[UR4][R4.64] ;  /* 0x0000000404057981 */ /* 0x000ea2000c1e9900 */
[----:B------:R-:W-:Y:S02]  /*0540*/  R2UR UR6, R18 ;  /* 0x00000000120672ca */ /* 0x000fe400000e0000 */
[----:B------:R-:W-:Y:S01]  /*0550*/  R2UR UR7, R19 ;  /* 0x00000000130772ca */ /* 0x000fe200000e0000 */
[C---:B--2---:R-:W-:Y:S02]  /*0560*/  VIADD R3, R5.reuse, 0x1 ;  /* 0x0000000105037836 */ /* 0x044fe40000000000 */
[----:B-1----:R-:W-:-:S04]  /*0570*/  IMAD.WIDE.U32 R8, R5, 0x4, R6 ;  /* 0x0000000405087825 */ /* 0x002fc800078e0006 */
[----:B------:R-:W-:-:S06]  /*0580*/  IMAD.WIDE.U32 R6, R3, 0x4, R6 ;  /* 0x0000000403067825 */ /* 0x000fcc00078e0006 */
[----:B------:R-:W2:Y:S04]  /*0590*/  LDG.E.CONSTANT R9, desc[UR6][R8.64] ;  /* 0x0000000608097981 */ /* 0x000ea8000c1e9900 */
[----:B------:R-:W3:Y:S01]  /*05a0*/  LDG.E.CONSTANT R6, desc[UR4][R6.64] ;  /* 0x0000000406067981 */ /* 0x000ee2000c1e9900 */
[----:B------:R-:W-:Y:S01]  /*05b0*/  BSSY.RECONVERGENT B10, `(.L_x_4) ;  /* 0x000022a0000a7945 */ /* 0x000fe20003800200 */
[----:B--2---:R-:W-:-:S04]  /*05c0*/  IMAD.WIDE.U32 R16, R9, 0x4, R16 ;  /* 0x0000000409107825 */ /* 0x004fc800078e0010 */
[----:B---3--:R-:W-:-:S05]  /*05d0*/  IMAD.IADD R25, R6, 0x1, -R9 ;  /* 0x0000000106197824 */ /* 0x008fca00078e0a09 */
[----:B------:R-:W-:-:S13]  /*05e0*/  ISETP.NE.AND P0, PT, R25, RZ, PT ;  /* 0x000000ff1900720c */ /* 0x000fda0003f05270 */
[----:B------:R-:W-:Y:S05]  /*05f0*/  @!P0 BRA `(.L_x_5) ;  /* 0x0000002000948947 */ /* 0x000fea0003800000 */
[----:B------:R-:W-:Y:S01]  /*0600*/  ISETP.NE.AND P0, PT, R25, 0x1, PT ;  /* 0x000000011900780c */ /* 0x000fe20003f05270 */
[----:B------:R-:W-:-:S12]  /*0610*/  BSSY.RECONVERGENT B9, `(.L_x_6) ;  /* 0x0000221000097945 */ /* 0x000fd80003800200 */
[----:B------:R-:W-:Y:S05]  /*0620*/  @P0 BRA `(.L_x_7) ;  /* 0x00000000006c0947 */ /* 0x000fea0003800000 */
[----:B------:R-:W-:Y:S02]  /*0630*/  IMAD.MOV.U32 R3, RZ, RZ, RZ ;  /* 0x000000ffff037224 */ /* 0x000fe400078e00ff */
[----:B------:R-:W-:-:S07]  /*0640*/  IMAD.MOV.U32 R28, RZ, RZ, RZ ;  /* 0x000000ffff1c7224 */ /* 0x000fce00078e00ff */
.L_x_10:
[----:B------:R-:W-:Y:S01]  /*0650*/  IMAD.IADD R8, R30, 0x1, -R31 ;  /* 0x000000011e087824 */ /* 0x000fe200078e0a1f */
[----:B------:R-:W-:Y:S04]  /*0660*/  BSSY.RECONVERGENT B0, `(.L_x_8) ;  /* 0x0000013000007945 */ /* 0x000fe80003800200 */
[----:B------:R-:W-:-:S04]  /*0670*/  VIADDMNMX.U32 R6, R8, -R3, 0x20, PT ;  /* 0x0000002008067446 */ /* 0x000fc80003800803 */
[----:B------:R-:W-:-:S13]  /*0680*/  ISETP.GE.U32.AND P0, PT, R26, R6, PT ;  /* 0x000000061a00720c */ /* 0x000fda0003f06070 */
[----:B------:R-:W-:Y:S05]  /*0690*/  @P0 BRA `(.L_x_9) ;  /* 0x00000000003c0947 */ /* 0x000fea0003800000 */
[----:B------:R-:W-:Y:S01]  /*06a0*/  IMAD.IADD R0, R26, 0x1, R3 ;  /* 0x000000011a007824 */ /* 0x000fe200078e0203 */
[C---:B------:R-:W-:Y:S02]  /*06b0*/  R2UR UR6, R18.reuse ;  /* 0x00000000120672ca */ /* 0x040fe400000e0000 */
[----:B------:R-:W-:Y:S02]  /*06c0*/  R2UR UR7, R19 ;  /* 0x00000000130772ca */ /* 0x000fe400000e0000 */
[----:B------:R-:W-:Y:S02]  /*06d0*/  IADD3 R0, P0, PT, R31, R0, RZ ;  /* 0x000000001f007210 */ /* 0x000fe40007f1e0ff */
[----:B------:R-:W-:Y:S02]  /*06e0*/  R2UR UR4, R18 ;  /* 0x00000000120472ca */ /* 0x000fe400000e0000 */
[----:B------:R-:W-:Y:S01]  /*06f0*/  R2UR UR5, R19 ;  /* 0x00000000130572ca */ /* 0x000fe200000e0000 */
[----:B------:R-:W-:Y:S01]  /*0700*/  IMAD.X R5, RZ, RZ, RZ, P0 ;  /* 0x000000ffff057224 */ /* 0x000fe200000e06ff */
[----:B0-----:R-:W-:-:S04]  /*0710*/  LEA R4, P0, R0, UR36, 0x2 ;  /* 0x0000002400047c11 */ /* 0x001fc8000f8010ff */
[----:B------:R-:W-:Y:S01]  /*0720*/  LEA.HI.X R5, R0, UR37, R5, 0x2, P0 ;  /* 0x0000002500057c11 */ /* 0x000fe200080f1405 */
[----:B------:R-:W2:Y:S06]  /*0730*/  LDG.E.CONSTANT R7, desc[UR6][R16.64] ;  /* 0x0000000610077981 */ /* 0x000eac000c1e9900 */
[----:B------:R-:W2:Y:S01]  /*0740*/  LDG.E.CONSTANT R4, desc[UR4][R4.64] ;  /* 0x0000000404047981 */ /* 0x000ea2000c1e9900 */
[----:B------:R-:W-:Y:S01]  /*0750*/  VIADD R0, R28, 0x1 ;  /* 0x000000011c007836 */ /* 0x000fe20000000000 */
[----:B--2---:R-:W-:-:S13]  /*0760*/  ISETP.NE.AND P0, PT, R4, R7, PT ;  /* 0x000000070400720c */ /* 0x004fda0003f05270 */
[----:B------:R-:W-:-:S05]  /*0770*/  @P0 IMAD.MOV R0, RZ, RZ, R28 ;  /* 0x000000ffff000224 */ /* 0x000fca00078e021c */
[----:B------:R-:W-:-:S07]  /*0780*/  MOV R28, R0 ;  /* 0x00000000001c7202 */ /* 0x000fce0000000f00 */
.L_x_9:
[----:B0-----:R-:W-:Y:S05]  /*0790*/  BSYNC.RECONVERGENT B0 ;  /* 0x0000000000007941 */ /* 0x001fea0003800200 */
.L_x_8:
[----:B------:R-:W-:-:S05]  /*07a0*/  IMAD.IADD R3, R6, 0x1, R3 ;  /* 0x0000000106037824 */ /* 0x000fca00078e0203 */
[----:B------:R-:W-:-:S13]  /*07b0*/  ISETP.GE.U32.AND P0, PT, R3, R8, PT ;  /* 0x000000080300720c */ /* 0x000fda0003f06070 */
[----:B------:R-:W-:Y:S05]  /*07c0*/  @!P0 BRA `(.L_x_10) ;  /* 0xfffffffc00a08947 */ /* 0x000fea000383ffff */
[----:B------:R-:W-:Y:S05]  /*07d0*/  BRA `(.L_x_11) ;  /* 0x0000002000107947 */ /* 0x000fea0003800000 */
.L_x_7:
[----:B------:R-:W-:Y:S02]  /*07e0*/  IMAD.MOV.U32 R23, RZ, RZ, RZ ;  /* 0x000000ffff177224 */ /* 0x000fe400078e00ff */
[----:B------:R-:W-:-:S07]  /*07f0*/  IMAD.MOV.U32 R28, RZ, RZ, RZ ;  /* 0x000000ffff1c7224 */ /* 0x000fce00078e00ff */
.L_x_59:
[----:B------:R-:W-:Y:S01]  /*0800*/  IMAD.IADD R24, R30, 0x1, -R31 ;  /* 0x000000011e187824 */ /* 0x000fe200078e0a1f */
[----:B------:R-:W-:Y:S04]  /*0810*/  BSSY.RECONVERGENT B8, `(.L_x_12) ;  /* 0x00001fb000087945 */ /* 0x000fe80003800200 */
[----:B------:R-:W-:-:S04]  /*0820*/  VIADDMNMX.U32 R3, R24, -R23, 0x20, PT ;  /* 0x0000002018037446 */ /* 0x000fc80003800817 */
[----:B------:R-:W-:-:S13]  /*0830*/  ISETP.GE.U32.AND P0, PT, R26, R3, PT ;  /* 0x000000031a00720c */ /* 0x000fda0003f06070 */
[----:B------:R-:W-:Y:S05]  /*0840*/  @P0 BRA `(.L_x_13) ;  /* 0x0000001c00dc0947 */ /* 0x000fea0003800000 */
[----:B------:R-:W1:Y:S01]  /*0850*/  LDCU.64 UR4, c[0x0][0x390] ;  /* 0x00007200ff0477ac */ /* 0x000e620008000a00 */
[----:B------:R-:W-:Y:S01]  /*0860*/  IMAD.IADD R0, R26, 0x1, R23 ;  /* 0x000000011a007824 */ /* 0x000fe200078e0217 */
[----:B------:R-:W-:Y:S02]  /*0870*/  R2UR UR6, R18 ;  /* 0x00000000120672ca */ /* 0x000fe400000e0000 */
[----:B------:R-:W-:Y:S02]  /*0880*/  R2UR UR7, R19 ;  /* 0x00000000130772ca */ /* 0x000fe400000e0000 */
[----:B------:R-:W-:-:S05]  /*0890*/  IADD3 R0, P0, PT, R31, R0, RZ ;  /* 0x000000001f007210 */ /* 0x000fca0007f1e0ff */
[----:B------:R-:W-:Y:S01]  /*08a0*/  IMAD.X R3, RZ, RZ, RZ, P0 ;  /* 0x000000ffff037224 */ /* 0x000fe200000e06ff */
[----:B-1----:R-:W-:-:S04]  /*08b0*/  LEA R4, P0, R0, UR4, 0x2 ;  /* 0x0000000400047c11 */ /* 0x002fc8000f8010ff */
[----:B------:R-:W-:-:S05]  /*08c0*/  LEA.HI.X R5, R0, UR5, R3, 0x2, P0 ;  /* 0x0000000500057c11 */ /* 0x000fca00080f1403 */
[----:B------:R1:W5:Y:S01]  /*08d0*/  LDG.E.CONSTANT R27, desc[UR6][R4.64] ;  /* 0x00000006041b7981 */ /* 0x000362000c1e9900 */
[----:B------:R-:W-:Y:S02]  /*08e0*/  IMAD.MOV.U32 R3, RZ, RZ, RZ ;  /* 0x000000ffff037224 */ /* 0x000fe400078e00ff */
[----:B------:R-:W-:-:S07]  /*08f0*/  IMAD.MOV.U32 R0, RZ, RZ, R25 ;  /* 0x000000ffff007224 */ /* 0x000fce00078e0019 */
.L_x_14:
[----:B-1----:R-:W-:Y:S01]  /*0900*/  IMAD.IADD R4, R0, 0x1, R3 ;  /* 0x0000000100047824 */ /* 0x002fe200078e0203 */
[----:B------:R-:W-:Y:S02]  /*0910*/  R2UR UR4, R18 ;  /* 0x00000000120472ca */ /* 0x000fe400000e0000 */
[----:B------:R-:W-:Y:S02]  /*0920*/  R2UR UR5, R19 ;  /* 0x00000000130572ca */ /* 0x000fe400000e0000 */
[----:B------:R-:W-:-:S05]  /*0930*/  SHF.R.U32.HI R7, RZ, 0x1, R4 ;  /* 0x00000001ff077819 */ /* 0x000fca0000011604 */
[----:B------:R-:W-:-:S06]  /*0940*/  IMAD.WIDE.U32 R4, R7, 0x4, R16 ;  /* 0x0000000407047825 */ /* 0x000fcc00078e0010 */
[----:B------:R-:W2:Y:S02]  /*0950*/  LDG.E.CONSTANT R4, desc[UR4][R4.64] ;  /* 0x0000000404047981 */ /* 0x000ea4000c1e9900 */
[----:B--2--5:R-:W-:-:S04]  /*0960*/  ISETP.GE.U32.AND P0, PT, R27, R4, PT ;  /* 0x000000041b00720c */ /* 0x024fc80003f06070 */
[----:B------:R-:W-:Y:S02]  /*0970*/  SEL R3, R3, R7, !P0 ;  /* 0x0000000703037207 */ /* 0x000fe40004000000 */
[----:B------:R-:W-:-:S03]  /*0980*/  SEL R0, R7, R0, !P0 ;  /* 0x0000000007007207 */ /* 0x000fc60004000000 */
[----:B------:R-:W-:-:S05]  /*0990*/  VIADD R7, R3, 0x1 ;  /* 0x0000000103077836 */ /* 0x000fca0000000000 */
[----:B------:R-:W-:-:S13]  /*09a0*/  ISETP.GE.U32.AND P0, PT, R7, R0, PT ;  /* 0x000000000700720c */ /* 0x000fda0003f06070 */
[----:B------:R-:W-:Y:S05]  /*09b0*/  @!P0 BRA `(.L_x_14) ;  /* 0xfffffffc00d08947 */ /* 0x000fea000383ffff */
[----:B------:R-:W-:Y:S01]  /*09c0*/  R2UR UR4, R18 ;  /* 0x00000000120472ca */ /* 0x000fe200000e0000 */
[----:B------:R-:W-:Y:S01]  /*09d0*/  IMAD.WIDE.U32 R4, R3, 0x4, R16 ;  /* 0x0000000403047825 */ /* 0x000fe200078e0010 */
[----:B------:R-:W-:-:S13]  /*09e0*/  R2UR UR5, R19 ;  /* 0x00000000130572ca */ /* 0x000fda00000e0000 */
[----:B------:R1:W5:Y:S01]  /*09f0*/  LDG.E.CONSTANT R6, desc[UR4][R4.64] ;  /* 0x0000000404067981 */ /* 0x000362000c1e9900 */
[----:B------:R-:W-:Y:S01]  /*0a00*/  BSSY.RECONVERGENT B0, `(.L_x_15) ;  /* 0x000000d000007945 */ /* 0x000fe20003800200 */
[----:B------:R-:W-:-:S07]  /*0a10*/  IMAD.MOV.U32 R0, RZ, RZ, RZ ;  /* 0x000000ffff007224 */ /* 0x000fce00078e00ff */
.L_x_17:
[----:B------:R-:W-:Y:S01]  /*0a20*/  R2UR UR4, R18 ;  /* 0x00000000120472ca */ /* 0x000fe200000e0000 */
[----:B-1----:R-:W-:Y:S01]  /*0a30*/  IMAD.WIDE.U32 R4, R0, 0x4, R16 ;  /* 0x0000000400047825 */ /* 0x002fe200078e0010 */
[----:B------:R-:W-:-:S13]  /*0a40*/  R2UR UR5, R19 ;  /* 0x00000000130572ca */ /* 0x000fda00000e0000 */
[----:B------:R-:W2:Y:S01]  /*0a50*/  LDG.E.CONSTANT R4, desc[UR4][R4.64] ;  /* 0x0000000404047981 */ /* 0x000ea2000c1e9900 */
[----:B------:R-:W-:Y:S01]  /*0a60*/  IMAD.MOV.U32 R3, RZ, RZ, 0x1 ;  /* 0x00000001ff037424 */ /* 0x000fe200078e00ff */
[----:B--2---:R-:W-:-:S13]  /*0a70*/  ISETP.NE.AND P0, PT, R27, R4, PT ;  /* 0x000000041b00720c */ /* 0x004fda0003f05270 */
[----:B------:R-:W-:Y:S05]  /*0a80*/  @!P0 BRA `(.L_x_16) ;  /* 0x0000000000108947 */ /* 0x000fea0003800000 */
[----:B------:R-:W-:-:S05]  /*0a90*/  VIADD R0, R0, 0x1 ;  /* 0x0000000100007836 */ /* 0x000fca0000000000 */
[----:B------:R-:W-:-:S13]  /*0aa0*/  ISETP.NE.AND P0, PT, R0, R25, PT ;  /* 0x000000190000720c */ /* 0x000fda0003f05270 */
[----:B------:R-:W-:Y:S05]  /*0ab0*/  @P0 BRA `(.L_x_17) ;  /* 0xfffffffc00d80947 */ /* 0x000fea000383ffff */
[----:B------:R-:W-:-:S07]  /*0ac0*/  IMAD.MOV.U32 R3, RZ, RZ, RZ ;  /* 0x000000ffff037224 */ /* 0x000fce00078e00ff */
.L_x_16:
[----:B0-----:R-:W-:Y:S05]  /*0ad0*/  BSYNC.RECONVERGENT B0 ;  /* 0x0000000000007941 */ /* 0x001fea0003800200 */
.L_x_15:
[----:B-----5:R-:W-:-:S04]  /*0ae0*/  ISETP.NE.AND P0, PT, R27, R6, PT ;  /* 0x000000061b00720c */ /* 0x020fc80003f05270 */
[----:B------:R-:W-:-:S04]  /*0af0*/  SEL R0, RZ, 0x1, P0 ;  /* 0x00000001ff007807 */ /* 0x000fc80000000000 */
[----:B------:R-:W-:Y:S01]  /*0b00*/  ISETP.NE.AND P0, PT, R3, R0, PT ;  /* 0x000000000300720c */ /* 0x000fe20003f05270 */
[----:B------:R-:W-:-:S12]  /*0b10*/  IMAD.IADD R28, R28, 0x1, R0 ;  /* 0x000000011c1c7824 */ /* 0x000fd800078e0200 */
[----:B------:R-:W-:Y:S05]  /*0b20*/  @!P0 BRA `(.L_x_13) ;  /* 0x0000001c00248947 */ /* 0x000fea0003800000 */
[----:B------:R-:W-:Y:S01]  /*0b30*/  MOV R8, 0x0 ;  /* 0x0000000000087802 */ /* 0x000fe20000000f00 */
[----:B------:R0:W-:Y:S01]  /*0b40*/  STL.128 [R1], R24 ;  /* 0x0000001801007387 */ /* 0x0001e20000100c00 */
[----:B------:R-:W1:Y:S01]  /*0b50*/  LDCU.64 UR4, c[0x4][0x30] ;  /* 0x01000600ff0477ac */ /* 0x000e620008000a00 */
[----:B------:R-:W-:Y:S01]  /*0b60*/  ISETP.GE.U32.AND P0, PT, R25, 0x10, PT ;  /* 0x000000101900780c */ /* 0x000fe20003f06070 */
[----:B------:R-:W-:Y:S02]  /*0b70*/  IMAD.MOV.U32 R6, RZ, RZ, R22 ;  /* 0x000000ffff067224 */ /* 0x000fe400078e0016 */
[----:B------:R-:W2:Y:S01]  /*0b80*/  LDC.64 R8, c[0x4][R8] ;  /* 0x0100000008087b82 */ /* 0x000ea20000000a00 */
[----:B------:R-:W-:Y:S01]  /*0b90*/  P2R R0, PR, RZ, 0x1 ;  /* 0x00000001ff007803 */ /* 0x000fe20000000000 */
[----:B------:R-:W-:Y:S02]  /*0ba0*/  IMAD.MOV.U32 R7, RZ, RZ, R2 ;  /* 0x000000ffff077224 */ /* 0x000fe400078e0002 */
[----:B-1----:R-:W-:-:S02]  /*0bb0*/  IMAD.U32 R4, RZ, RZ, UR4 ;  /* 0x00000004ff047e24 */ /* 0x002fc4000f8e00ff */
[----:B0-----:R-:W-:-:S07]  /*0bc0*/  IMAD.U32 R5, RZ, RZ, UR5 ;  /* 0x00000005ff057e24 */ /* 0x001fce000f8e00ff */
[----:B------:R-:W-:-:S07]  /*0bd0*/  LEPC R20, `(.L_x_18) ;  /* 0x000000001014794e */ /* 0x000fce0000000000 */
[----:B--2---:R-:W-:Y:S05]  /*0be0*/  CALL.ABS.NOINC R8 ;  /* 0x0000000008007343 */ /* 0x004fea0003c00000 */
.L_x_18:
[----:B------:R-:W-:Y:S01]  /*0bf0*/  ISETP.GE.U32.AND P6, PT, R25, 0x10, PT ;  /* 0x000000101900780c */ /* 0x000fe20003fc6070 */
[----:B------:R-:W-:Y:S01]  /*0c00*/  BSSY.RECONVERGENT B6, `(.L_x_19) ;  /* 0x00000cb000067945 */ /* 0x000fe20003800200 */
[----:B------:R-:W-:-:S11]  /*0c10*/  IMAD.MOV.U32 R27, RZ, RZ, RZ ;  /* 0x000000ffff1b7224 */ /* 0x000fd600078e00ff */
[----:B------:R-:W-:Y:S05]  /*0c20*/  @!P6 BRA `(.L_x_20) ;  /* 0x0000000c0020e947 */ /* 0x000fea0003800000 */
[----:B------:R-:W-:-:S07]  /*0c30*/  IMAD.MOV.U32 R27, RZ, RZ, RZ ;  /* 0x000000ffff1b7224 */ /* 0x000fce00078e00ff */
.L_x_37:
[----:B------:R-:W-:Y:S01]  /*0c40*/  R2UR UR4, R18 ;  /* 0x00000000120472ca */ /* 0x000fe200000e0000 */
[----:B------:R-:W-:Y:S01]  /*0c50*/  IMAD.WIDE.U32 R34, R27, 0x4, R16 ;  /* 0x000000041b227825 */ /* 0x000fe200078e0010 */
[----:B------:R-:W-:-:S13]  /*0c60*/  R2UR UR5, R19 ;  /* 0x00000000130572ca */ /* 0x000fda00000e0000 */
[----:B------:R-:W2:Y:S01]  /*0c70*/  LDG.E.CONSTANT R0, desc[UR4][R34.64] ;  /* 0x0000000422007981 */ /* 0x000ea2000c1e9900 */
[----:B------:R-:W-:Y:S01]  /*0c80*/  MOV R24, 0x0 ;  /* 0x0000000000187802 */ /* 0x000fe20000000f00 */
[----:B------:R-:W0:Y:S01]  /*0c90*/  LDCU.64 UR4, c[0x4][0x38] ;  /* 0x01000700ff0477ac */ /* 0x000e220008000a00 */
[----:B------:R-:W-:Y:S02]  /*0ca0*/  IMAD.MOV.U32 R6, RZ, RZ, R22 ;  /* 0x000000ffff067224 */ /* 0x000fe400078e0016 */
[----:B------:R1:W3:Y:S01]  /*0cb0*/  LDC.64 R8, c[0x4][R24] ;  /* 0x0100000018087b82 */ /* 0x0002e20000000a00 */
[----:B------:R-:W-:Y:S01]  /*0cc0*/  IMAD.MOV.U32 R7, RZ, RZ, R2 ;  /* 0x000000ffff077224 */ /* 0x000fe200078e0002 */
[----:B0-----:R-:W-:Y:S01]  /*0cd0*/  MOV R4, UR4 ;  /* 0x0000000400047c02 */ /* 0x001fe20008000f00 */
[----:B------:R-:W-:Y:S01]  /*0ce0*/  IMAD.U32 R5, RZ, RZ, UR5 ;  /* 0x00000005ff057e24 */ /* 0x000fe2000f8e00ff */
[----:B--23--:R1:W-:Y:S06]  /*0cf0*/  STL [R1], R0 ;  /* 0x0000000001007387 */ /* 0x00c3ec0000100800 */
[----:B------:R-:W-:-:S07]  /*0d00*/  LEPC R20, `(.L_x_21) ;  /* 0x000000001014794e */ /* 0x000fce0000000000 */
[----:B-1----:R-:W-:Y:S05]  /*0d10*/  CALL.ABS.NOINC R8 ;  /* 0x0000000008007343 */ /* 0x002fea0003c00000 */
.L_x_21:
[----:B------:R-:W-:Y:S02]  /*0d20*/  R2UR UR4, R18 ;  /* 0x00000000120472ca */ /* 0x000fe400000e0000 */
[----:B------:R-:W-:-:S13]  /*0d30*/  R2UR UR5, R19 ;  /* 0x00000000130572ca */ /* 0x000fda00000e0000 */
[----:B------:R-:W2:Y:S01]  /*0d40*/  LDG.E.CONSTANT R0, desc[UR4][R34.64+0x4] ;  /* 0x0000040422007981 */ /* 0x000ea2000c1e9900 */
[----:B------:R0:W1:Y:S01]  /*0d50*/  LDC.64 R8, c[0x4][R24] ;  /* 0x0100000018087b82 */ /* 0x0000620000000a00 */
[----:B------:R-:W3:Y:S01]  /*0d60*/  LDCU.64 UR4, c[0x4][0x38] ;  /* 0x01000700ff0477ac */ /* 0x000ee20008000a00 */
[----:B------:R-:W-:Y:S02]  /*0d70*/  IMAD.MOV.U32 R6, RZ, RZ, R22 ;  /* 0x000000ffff067224 */ /* 0x000fe400078e0016 */
[----:B------:R-:W-:Y:S02]  /*0d80*/  IMAD.MOV.U32 R7, RZ, RZ, R2 ;  /* 0x000000ffff077224 */ /* 0x000fe400078e0002 */
[----:B---3--:R-:W-:Y:S02]  /*0d90*/  IMAD.U32 R4, RZ, RZ, UR4 ;  /* 0x00000004ff047e24 */ /* 0x008fe4000f8e00ff */
[----:B------:R-:W-:Y:S01]  /*0da0*/  IMAD.U32 R5, RZ, RZ, UR5 ;  /* 0x00000005ff057e24 */ /* 0x000fe2000f8e00ff */
[----:B-12---:R0:W-:Y:S06]  /*0db0*/  STL [R1], R0 ;  /* 0x0000000001007387 */ /* 0x0061ec0000100800 */
[----:B------:R-:W-:-:S07]  /*0dc0*/  LEPC R20, `(.L_x_22) ;  /* 0x000000001014794e */ /* 0x000fce0000000000 */
[----:B0-----:R-:W-:Y:S05]  /*0dd0*/  CALL.ABS.NOINC R8 ;  /* 0x0000000008007343 */ /* 0x001fea0003c00000 */
.L_x_22:
        /* <DEDUP_REMOVED lines=12> */
.L_x_23:
        /* <DEDUP_REMOVED lines=12> */
.L_x_24:
        /* <DEDUP_REMOVED lines=12> */
.L_x_25:
[----:B------:R-:W-:Y:S02]  /*1020*/  R2UR UR4, R18 ;  /* 0x00000000120472ca */ /* 0x000fe400000e0000 */
[----:B------:R-:W-:-:S13]  /*1030*/  R2UR UR5, R19 ;  /* 0x00000000130572ca */ /* 0x000fda00000e0000 */
[----:B------:R-:W2:Y:S01]  /*1040*/  LDG.E.CONSTANT R0, desc[UR4][R34.64+0x14] ;  /* 0x0000140422007981 */ /* 0x000ea2000c1e9900 */
[----:B------:R0:W1:Y:S01]  /*1050*/  LDC.64 R8, c[0x4][R24] ;  /* 0x0100000018087b82 */ /* 0x0000620000000a00 */
[----:B------:R-:W3:Y:S01]  /*1060*/  LDCU.64 UR4, c[0x4][0x38] ;  /* 0x01000700ff0477ac */ /* 0x000ee20008000a00 */
[----:B------:R-:W-:Y:S01]  /*1070*/  MOV R6, R22 ;  /* 0x0000001600067202 */ /* 0x000fe20000000f00 */
[----:B------:R-:W-:Y:S02]  /*1080*/  IMAD.MOV.U32 R7, RZ, RZ, R2 ;  /* 0x000000ffff077224 */ /* 0x000fe400078e0002 */
[----:B---3--:R-:W-:Y:S02]  /*1090*/  IMAD.U32 R4, RZ, RZ, UR4 ;  /* 0x00000004ff047e24 */ /* 0x008fe4000f8e00ff */
[----:B------:R-:W-:Y:S01]  /*10a0*/  IMAD.U32 R5, RZ, RZ, UR5 ;  /* 0x00000005ff057e24 */ /* 0x000fe2000f8e00ff */
[----:B-12---:R0:W-:Y:S06]  /*10b0*/  STL [R1], R0 ;  /* 0x0000000001007387 */ /* 0x0061ec0000100800 */
[----:B------:R-:W-:-:S07]  /*10c0*/  LEPC R20, `(.L_x_26) ;  /* 0x000000001014794e */ /* 0x000fce0000000000 */
[----:B0-----:R-:W-:Y:S05]  /*10d0*/  CALL.ABS.NOINC R8 ;  /* 0x0000000008007343 */ /* 0x001fea0003c00000 */
.L_x_26:
        /* <DEDUP_REMOVED lines=12> */
.L_x_27:
        /* <DEDUP_REMOVED lines=12> */
.L_x_28:
        /* <DEDUP_REMOVED lines=12> */
.L_x_29:
        /* <DEDUP_REMOVED lines=12> */
.L_x_30:
[----:B------:R-:W-:Y:S02]  /*13e0*/  R2UR UR4, R18 ;  /* 0x00000000120472ca */ /* 0x000fe400000e0000 */
[----:B------:R-:W-:-:S13]  /*13f0*/  R2UR UR5, R19 ;  /* 0x00000000130572ca */ /* 0x000fda00000e0000 */
[----:B------:R-:W2:Y:S01]  /*1400*/  LDG.E.CONSTANT R0, desc[UR4][R34.64+0x28] ;  /* 0x0000280422007981 */ /* 0x000ea2000c1e9900 */
[----:B------:R0:W1:Y:S01]  /*1410*/  LDC.64 R8, c[0x4][R24] ;  /* 0x0100000018087b82 */ /* 0x0000620000000a00 */
[----:B------:R-:W3:Y:S01]  /*1420*/  LDCU.64 UR4, c[0x4][0x38] ;  /* 0x01000700ff0477ac */ /* 0x000ee20008000a00 */
[----:B------:R-:W-:Y:S01]  /*1430*/  IMAD.MOV.U32 R6, RZ, RZ, R22 ;  /* 0x000000ffff067224 */ /* 0x000fe200078e0016 */
[----:B------:R-:W-:Y:S01]  /*1440*/  MOV R7, R2 ;  /* 0x0000000200077202 */ /* 0x000fe20000000f00 */
[----:B---3--:R-:W-:Y:S02]  /*1450*/  IMAD.U32 R4, RZ, RZ, UR4 ;  /* 0x00000004ff047e24 */ /* 0x008fe4000f8e00ff */
[----:B------:R-:W-:Y:S01]  /*1460*/  IMAD.U32 R5, RZ, RZ, UR5 ;  /* 0x00000005ff057e24 */ /* 0x000fe2000f8e00ff */
[----:B-12---:R0:W-:Y:S06]  /*1470*/  STL [R1], R0 ;  /* 0x0000000001007387 */ /* 0x0061ec0000100800 */
[----:B------:R-:W-:-:S07]  /*1480*/  LEPC R20, `(.L_x_31) ;  /* 0x000000001014794e */ /* 0x000fce0000000000 */
[----:B0-----:R-:W-:Y:S05]  /*1490*/  CALL.ABS.NOINC R8 ;  /* 0x0000000008007343 */ /* 0x001fea0003c00000 */
.L_x_31:
        /* <DEDUP_REMOVED lines=12> */
.L_x_32:
        /* <DEDUP_REMOVED lines=12> */
.L_x_33:
        /* <DEDUP_REMOVED lines=12> */
.L_x_34:
        /* <DEDUP_REMOVED lines=12> */
.L_x_35:
        /* <DEDUP_REMOVED lines=12> */
.L_x_36:
[----:B------:R-:W-:Y:S02]  /*1860*/  IADD3 R27, PT, PT, R27, 0x10, RZ ;  /* 0x000000101b1b7810 */ /* 0x000fe40007ffe0ff */
[----:B------:R-:W-:-:S04]  /*1870*/  LOP3.LUT R0, R25, 0xfffffff0, RZ, 0xc0, !PT ;  /* 0xfffffff019007812 */ /* 0x000fc800078ec0ff */
[----:B------:R-:W-:-:S13]  /*1880*/  ISETP.NE.AND P0, PT, R27, R0, PT ;  /* 0x000000001b00720c */ /* 0x000fda0003f05270 */
[----:B------:R-:W-:Y:S05]  /*1890*/  @P0 BRA `(.L_x_37) ;  /* 0xfffffff000e80947 */ /* 0x000fea000383ffff */
[----:B------:R-:W-:-:S07]  /*18a0*/  IMAD.MOV.U32 R27, RZ, RZ, R0 ;  /* 0x000000ffff1b7224 */ /* 0x000fce00078e0000 */
.L_x_20:
[----:B------:R-:W-:Y:S05]  /*18b0*/  BSYNC.RECONVERGENT B6 ;  /* 0x0000000000067941 */ /* 0x000fea0003800200 */
.L_x_19:
[----:B------:R-:W-:Y:S01]  /*18c0*/  LOP3.LUT R0, R25, 0xf, RZ, 0xc0, !PT ;  /* 0x0000000f19007812 */ /* 0x000fe200078ec0ff */
[----:B------:R-:W-:Y:S03]  /*18d0*/  BSSY.RECONVERGENT B7, `(.L_x_38) ;  /* 0x00000d6000077945 */ /* 0x000fe60003800200 */
[----:B------:R-:W-:-:S13]  /*18e0*/  ISETP.NE.AND P0, PT, R0, RZ, PT ;  /* 0x000000ff0000720c */ /* 0x000fda0003f05270 */
[----:B------:R-:W-:Y:S05]  /*18f0*/  @!P0 BRA `(.L_x_39) ;  /* 0x0000000c004c8947 */ /* 0x000fea0003800000 */
[----:B------:R-:W-:Y:S01]  /*1900*/  VIADD R0, R0, 0xffffffff ;  /* 0xffffffff00007836 */ /* 0x000fe20000000000 */
[----:B------:R-:W-:Y:S04]  /*1910*/  BSSY.RECONVERGENT B6, `(.L_x_40) ;  /* 0x0000066000067945 */ /* 0x000fe80003800200 */
[----:B------:R-:W-:-:S13]  /*1920*/  ISETP.GE.U32.AND P0, PT, R0, 0x7, PT ;  /* 0x000000070000780c */ /* 0x000fda0003f06070 */
[----:B------:R-:W-:Y:S05]  /*1930*/  @!P0 BRA `(.L_x_41) ;  /* 0x00000004008c8947 */ /* 0x000fea0003800000 */
        /* <DEDUP_REMOVED lines=8> */
[----:B------:R-:W-:Y:S02]  /*19c0*/  IMAD.MOV.U32 R7, RZ, RZ, R2 ;  /* 0x000000ffff077224 */ /* 0x000fe400078e0002 */
[----:B0-----:R-:W-:Y:S02]  /*19d0*/  IMAD.U32 R4, RZ, RZ, UR4 ;  /* 0x00000004ff047e24 */ /* 0x001fe4000f8e00ff */
[----:B------:R-:W-:Y:S01]  /*19e0*/  IMAD.U32 R5, RZ, RZ, UR5 ;  /* 0x00000005ff057e24 */ /* 0x000fe2000f8e00ff */
[----:B--23--:R1:W-:Y:S06]  /*19f0*/  STL [R1], R0 ;  /* 0x0000000001007387 */ /* 0x00c3ec0000100800 */
[----:B------:R-:W-:-:S07]  /*1a00*/  LEPC R20, `(.L_x_42) ;  /* 0x000000001014794e */ /* 0x000fce0000000000 */
[----:B-1----:R-:W-:Y:S05]  /*1a10*/  CALL.ABS.NOINC R8 ;  /* 0x0000000008007343 */ /* 0x002fea0003c00000 */
.L_x_42:
        /* <DEDUP_REMOVED lines=12> */
.L_x_43:
        /* <DEDUP_REMOVED lines=12> */
.L_x_44:
        /* <DEDUP_REMOVED lines=12> */
.L_x_45:
        /* <DEDUP_REMOVED lines=12> */
.L_x_46:
        /* <DEDUP_REMOVED lines=12> */
.L_x_47:
        /* <DEDUP_REMOVED lines=12> */
.L_x_48:
        /* <DEDUP_REMOVED lines=12> */
.L_x_49:
[----:B------:R-:W-:-:S07]  /*1f60*/  VIADD R27, R27, 0x8 ;  /* 0x000000081b1b7836 */ /* 0x000fce0000000000 */
.L_x_41:
[----:B------:R-:W-:Y:S05]  /*1f70*/  BSYNC.RECONVERGENT B6 ;  /* 0x0000000000067941 */ /* 0x000fea0003800200 */
.L_x_40:
[----:B------:R-:W-:-:S13]  /*1f80*/  LOP3.LUT P0, R0, R25, 0x7, RZ, 0xc0, !PT ;  /* 0x0000000719007812 */ /* 0x000fda000780c0ff */
        /* <DEDUP_REMOVED lines=19> */
.L_x_52:
[----:B------:R-:W-:Y:S02]  /*20c0*/  R2UR UR4, R18 ;  /* 0x00000000120472ca */ /* 0x000fe400000e0000 */
[----:B------:R-:W-:-:S13]  /*20d0*/  R2UR UR5, R19 ;  /* 0x00000000130572ca */ /* 0x000fda00000e0000 */
[----:B------:R-:W2:Y:S01]  /*20e0*/  LDG.E.CONSTANT R0, desc[UR4][R34.64+0x4] ;  /* 0x0000040422007981 */ /* 0x000ea2000c1e9900 */
[----:B------:R0:W1:Y:S01]  /*20f0*/  LDC.64 R8, c[0x4][R24] ;  /* 0x0100000018087b82 */ /* 0x0000620000000a00 */
[----:B------:R-:W3:Y:S01]  /*2100*/  LDCU.64 UR4, c[0x4][0x38] ;  /* 0x01000700ff0477ac */ /* 0x000ee20008000a00 */
[----:B------:R-:W-:Y:S02]  /*2110*/  IMAD.MOV.U32 R6, RZ, RZ, R22 ;  /* 0x000000ffff067224 */ /* 0x000fe400078e0016 */
[----:B------:R-:W-:Y:S02]  /*2120*/  IMAD.MOV.U32 R7, RZ, RZ, R2 ;  /* 0x000000ffff077224 */ /* 0x000fe400078e0002 */
[----:B---3--:R-:W-:Y:S01]  /*2130*/  IMAD.U32 R4, RZ, RZ, UR4 ;  /* 0x00000004ff047e24 */ /* 0x008fe2000f8e00ff */
[----:B------:R-:W-:Y:S01]  /*2140*/  MOV R5, UR5 ;  /* 0x0000000500057c02 */ /* 0x000fe20008000f00 */
[----:B-12---:R0:W-:Y:S06]  /*2150*/  STL [R1], R0 ;  /* 0x0000000001007387 */ /* 0x0061ec0000100800 */
[----:B------:R-:W-:-:S07]  /*2160*/  LEPC R20, `(.L_x_53) ;  /* 0x000000001014794e */ /* 0x000fce0000000000 */
[----:B0-----:R-:W-:Y:S05]  /*2170*/  CALL.ABS.NOINC R8 ;  /* 0x0000000008007343 */ /* 0x001fea0003c00000 */
.L_x_53:
        /* <DEDUP_REMOVED lines=12> */
.L_x_54:
        /* <DEDUP_REMOVED lines=12> */
.L_x_55:
[----:B------:R-:W-:-:S07]  /*2300*/  VIADD R27, R27, 0x4 ;  /* 0x000000041b1b7836 */ /* 0x000fce0000000000 */
.L_x_51:
[----:B------:R-:W-:Y:S05]  /*2310*/  BSYNC.RECONVERGENT B6 ;  /* 0x0000000000067941 */ /* 0x000fea0003800200 */
.L_x_50:
[----:B------:R-:W-:-:S13]  /*2320*/  LOP3.LUT P0, R3, R25, 0x3, RZ, 0xc0, !PT ;  /* 0x0000000319037812 */ /* 0x000fda000780c0ff */
[----:B------:R-:W-:Y:S05]  /*2330*/  @!P0 BRA `(.L_x_39) ;  /* 0x0000000000bc8947 */ /* 0x000fea0003800000 */
[----:B------:R-:W-:Y:S01]  /*2340*/  R2UR UR4, R18 ;  /* 0x00000000120472ca */ /* 0x000fe200000e0000 */
[----:B------:R-:W-:Y:S01]  /*2350*/  IMAD.WIDE.U32 R34, R27, 0x4, R16 ;  /* 0x000000041b227825 */ /* 0x000fe200078e0010 */
[----:B------:R-:W-:-:S13]  /*2360*/  R2UR UR5, R19 ;  /* 0x00000000130572ca */ /* 0x000fda00000e0000 */
[----:B------:R-:W2:Y:S01]  /*2370*/  LDG.E.CONSTANT R0, desc[UR4][R34.64] ;  /* 0x0000000422007981 */ /* 0x000ea2000c1e9900 */
[----:B------:R-:W-:Y:S01]  /*2380*/  MOV R24, 0x0 ;  /* 0x0000000000187802 */ /* 0x000fe20000000f00 */
[----:B------:R-:W0:Y:S01]  /*2390*/  LDCU.64 UR4, c[0x4][0x38] ;  /* 0x01000700ff0477ac */ /* 0x000e220008000a00 */
[----:B------:R-:W-:Y:S01]  /*23a0*/  ISETP.NE.AND P0, PT, R3, 0x1, PT ;  /* 0x000000010300780c */ /* 0x000fe20003f05270 */
[----:B------:R-:W-:Y:S01]  /*23b0*/  IMAD.MOV.U32 R6, RZ, RZ, R22 ;  /* 0x000000ffff067224 */ /* 0x000fe200078e0016 */
[----:B------:R1:W3:Y:S01]  /*23c0*/  LDC.64 R8, c[0x4][R24] ;  /* 0x0100000018087b82 */ /* 0x0002e20000000a00 */
[----:B------:R-:W-:Y:S01]  /*23d0*/  IMAD.MOV.U32 R7, RZ, RZ, R2 ;  /* 0x000000ffff077224 */ /* 0x000fe200078e0002 */
[----:B------:R-:W-:Y:S01]  /*23e0*/  P2R R27, PR, RZ, 0x1 ;  /* 0x00000001ff1b7803 */ /* 0x000fe20000000000 */
[----:B0-----:R-:W-:Y:S02]  /*23f0*/  IMAD.U32 R4, RZ, RZ, UR4 ;  /* 0x00000004ff047e24 */ /* 0x001fe4000f8e00ff */
[----:B------:R-:W-:Y:S01]  /*2400*/  IMAD.U32 R5, RZ, RZ, UR5 ;  /* 0x00000005ff057e24 */ /* 0x000fe2000f8e00ff */
[----:B--23--:R1:W-:Y:S06]  /*2410*/  STL [R1], R0 ;  /* 0x0000000001007387 */ /* 0x00c3ec0000100800 */
[----:B------:R-:W-:-:S07]  /*2420*/  LEPC R20, `(.L_x_56) ;  /* 0x000000001014794e */ /* 0x000fce0000000000 */
[----:B-1----:R-:W-:Y:S05]  /*2430*/  CALL.ABS.NOINC R8 ;  /* 0x0000000008007343 */ /* 0x002fea0003c00000 */
.L_x_56:
[----:B------:R-:W-:-:S13]  /*2440*/  ISETP.NE.AND P6, PT, R27, RZ, PT ;  /* 0x000000ff1b00720c */ /* 0x000fda0003fc5270 */
[----:B------:R-:W-:Y:S05]  /*2450*/  @!P6 BRA `(.L_x_39) ;  /* 0x000000000074e947 */ /* 0x000fea0003800000 */
[----:B------:R-:W-:Y:S02]  /*2460*/  R2UR UR4, R18 ;  /* 0x00000000120472ca */ /* 0x000fe400000e0000 */
[----:B------:R-:W-:-:S13]  /*2470*/  R2UR UR5, R19 ;  /* 0x00000000130572ca */ /* 0x000fda00000e0000 */
[----:B------:R-:W2:Y:S01]  /*2480*/  LDG.E.CONSTANT R0, desc[UR4][R34.64+0x4] ;  /* 0x0000040422007981 */ /* 0x000ea2000c1e9900 */
[----:B------:R0:W1:Y:S01]  /*2490*/  LDC.64 R8, c[0x4][R24] ;  /* 0x0100000018087b82 */ /* 0x0000620000000a00 */
[----:B------:R-:W3:Y:S01]  /*24a0*/  LDCU.64 UR4, c[0x4][0x38] ;  /* 0x01000700ff0477ac */ /* 0x000ee20008000a00 */
[----:B------:R-:W-:Y:S01]  /*24b0*/  LOP3.LUT R27, R25, 0x3, RZ, 0xc0, !PT ;  /* 0x00000003191b7812 */ /* 0x000fe200078ec0ff */
[----:B------:R-:W-:Y:S02]  /*24c0*/  IMAD.MOV.U32 R6, RZ, RZ, R22 ;  /* 0x000000ffff067224 */ /* 0x000fe400078e0016 */
[----:B------:R-:W-:Y:S01]  /*24d0*/  IMAD.MOV.U32 R7, RZ, RZ, R2 ;  /* 0x000000ffff077224 */ /* 0x000fe200078e0002 */
[----:B------:R-:W-:Y:S01]  /*24e0*/  ISETP.NE.AND P0, PT, R27, 0x2, PT ;  /* 0x000000021b00780c */ /* 0x000fe20003f05270 */
[----:B---3--:R-:W-:Y:S02]  /*24f0*/  IMAD.U32 R4, RZ, RZ, UR4 ;  /* 0x00000004ff047e24 */ /* 0x008fe4000f8e00ff */
[----:B------:R-:W-:Y:S01]  /*2500*/  IMAD.U32 R5, RZ, RZ, UR5 ;  /* 0x00000005ff057e24 */ /* 0x000fe2000f8e00ff */
[----:B--2---:R2:W-:Y:S02]  /*2510*/  STL [R1], R0 ;  /* 0x0000000001007387 */ /* 0x0045e40000100800 */
[----:B012---:R-:W-:-:S07]  /*2520*/  P2R R0, PR, RZ, 0x1 ;  /* 0x00000001ff007803 */ /* 0x007fce0000000000 */
[----:B------:R-:W-:-:S07]  /*2530*/  LEPC R20, `(.L_x_57) ;  /* 0x000000001014794e */ /* 0x000fce0000000000 */
[----:B------:R-:W-:Y:S05]  /*2540*/  CALL.ABS.NOINC R8 ;  /* 0x0000000008007343 */ /* 0x000fea0003c00000 */
.L_x_57:
[----:B------:R-:W-:-:S13]  /*2550*/  ISETP.NE.AND P6, PT, R27, 0x2, PT ;  /* 0x000000021b00780c */ /* 0x000fda0003fc5270 */
[----:B------:R-:W-:Y:S05]  /*2560*/  @!P6 BRA `(.L_x_39) ;  /* 0x000000000030e947 */ /* 0x000fea0003800000 */
        /* <DEDUP_REMOVED lines=12> */
.L_x_39:
[----:B------:R-:W-:Y:S05]  /*2630*/  BSYNC.RECONVERGENT B7 ;  /* 0x0000000000077941 */ /* 0x000fea0003800200 */
.L_x_38:
[----:B------:R-:W-:Y:S01]  /*2640*/  MOV R8, 0x0 ;  /* 0x0000000000087802 */ /* 0x000fe20000000f00 */
[----:B------:R-:W0:Y:S01]  /*2650*/  LDCU.64 UR4, c[0x4][0x40] ;  /* 0x01000800ff0477ac */ /* 0x000e220008000a00 */
[----:B------:R-:W-:-:S04]  /*2660*/  CS2R R6, SRZ ;  /* 0x0000000000067805 */ /* 0x000fc8000001ff00 */
[----:B------:R-:W1:Y:S01]  /*2670*/  LDC.64 R8, c[0x4][R8] ;  /* 0x0100000008087b82 */ /* 0x000e620000000a00 */
[----:B0-----:R-:W-:Y:S02]  /*2680*/  IMAD.U32 R4, RZ, RZ, UR4 ;  /* 0x00000004ff047e24 */ /* 0x001fe4000f8e00ff */
[----:B------:R-:W-:-:S07]  /*2690*/  IMAD.U32 R5, RZ, RZ, UR5 ;  /* 0x00000005ff057e24 */ /* 0x000fce000f8e00ff */
[----:B------:R-:W-:-:S07]  /*26a0*/  LEPC R20, `(.L_x_58) ;  /* 0x000000001014794e */ /* 0x000fce0000000000 */
[----:B-1----:R-:W-:Y:S05]  /*26b0*/  CALL.ABS.NOINC R8 ;  /* 0x0000000008007343 */ /* 0x002fea0003c00000 */
.L_x_58:
[----:B------:R-:W-:Y:S01]  /*26c0*/  MOV R14, 0x8 ;  /* 0x00000008000e7802 */ /* 0x000fe20000000f00 */
[----:B------:R-:W0:Y:S01]  /*26d0*/  LDCU.64 UR4, c[0x4][0x48] ;  /* 0x01000900ff0477ac */ /* 0x000e220008000a00 */
[----:B------:R-:W-:Y:S02]  /*26e0*/  IMAD.MOV.U32 R8, RZ, RZ, 0x5b ;  /* 0x0000005bff087424 */ /* 0x000fe400078e00ff */
[----:B------:R-:W-:Y:S01]  /*26f0*/  IMAD.MOV.U32 R12, RZ, RZ, 0x1 ;  /* 0x00000001ff0c7424 */ /* 0x000fe200078e00ff */
[----:B------:R-:W1:Y:S01]  /*2700*/  LDCU.64 UR8, c[0x4][0x50] ;  /* 0x01000a00ff0877ac */ /* 0x000e620008000a00 */
[----:B------:R-:W2:Y:S01]  /*2710*/  LDC.64 R14, c[0x4][R14] ;  /* 0x010000000e0e7b82 */ /* 0x000ea20000000a00 */
[----:B------:R-:W-:Y:S01]  /*2720*/  IMAD.MOV.U32 R13, RZ, RZ, RZ ;  /* 0x000000ffff0d7224 */ /* 0x000fe200078e00ff */
[----:B------:R-:W3:Y:S01]  /*2730*/  LDCU.64 UR6, c[0x4][0x20] ;  /* 0x01000400ff0677ac */ /* 0x000ee20008000a00 */
[----:B0-----:R-:W-:Y:S02]  /*2740*/  IMAD.U32 R4, RZ, RZ, UR4 ;  /* 0x00000004ff047e24 */ /* 0x001fe4000f8e00ff */
[----:B------:R-:W-:-:S02]  /*2750*/  IMAD.U32 R5, RZ, RZ, UR5 ;  /* 0x00000005ff057e24 */ /* 0x000fc4000f8e00ff */
[----:B-1----:R-:W-:Y:S02]  /*2760*/  IMAD.U32 R6, RZ, RZ, UR8 ;  /* 0x00000008ff067e24 */ /* 0x002fe4000f8e00ff */
[----:B------:R-:W-:Y:S02]  /*2770*/  IMAD.U32 R7, RZ, RZ, UR9 ;  /* 0x00000009ff077e24 */ /* 0x000fe4000f8e00ff */
[----:B---3--:R-:W-:Y:S02]  /*2780*/  IMAD.U32 R10, RZ, RZ, UR6 ;  /* 0x00000006ff0a7e24 */ /* 0x008fe4000f8e00ff */
[----:B------:R-:W-:-:S07]  /*2790*/  IMAD.U32 R11, RZ, RZ, UR7 ;  /* 0x00000007ff0b7e24 */ /* 0x000fce000f8e00ff */
[----:B------:R-:W-:-:S07]  /*27a0*/  LEPC R20, `(.L_x_13) ;  /* 0x000000001014794e */ /* 0x000fce0000000000 */
[----:B--2---:R-:W-:Y:S05]  /*27b0*/  CALL.ABS.NOINC R14 ;  /* 0x000000000e007343 */ /* 0x004fea0003c00000 */
.L_x_13:
[----:B0-----:R-:W-:Y:S05]  /*27c0*/  BSYNC.RECONVERGENT B8 ;  /* 0x0000000000087941 */ /* 0x001fea0003800200 */
.L_x_12:
[----:B------:R-:W-:-:S05]  /*27d0*/  IMAD.IADD R0, R30, 0x1, -R31 ;  /* 0x000000011e007824 */ /* 0x000fca00078e0a1f */
[----:B------:R-:W-:-:S05]  /*27e0*/  VIADDMNMX.U32 R4, R0, -R23, 0x20, PT ;  /* 0x0000002000047446 */ /* 0x000fca0003800817 */
[----:B------:R-:W-:-:S05]  /*27f0*/  IMAD.IADD R23, R4, 0x1, R23 ;  /* 0x0000000104177824 */ /* 0x000fca00078e0217 */
[----:B------:R-:W-:-:S13]  /*2800*/  ISETP.GE.U32.AND P0, PT, R23, R0, PT ;  /* 0x000000001700720c */ /* 0x000fda0003f06070 */
[----:B------:R-:W-:Y:S05]  /*2810*/  @!P0 BRA `(.L_x_59) ;  /* 0xffffffdc00f88947 */ /* 0x000fea000383ffff */
.L_x_11:
[----:B------:R-:W-:Y:S05]  /*2820*/  BSYNC.RECONVERGENT B9 ;  /* 0x0000000000097941 */ /* 0x000fea0003800200 */
.L_x_6:
[----:B------:R-:W-:-:S05]  /*2830*/  IADD3 R32, P0, PT, R28, R32, RZ ;  /* 0x000000201c207210 */ /* 0x000fca0007f1e0ff */
[----:B------:R-:W-:-:S08]  /*2840*/  IMAD.X R33, RZ, RZ, R33, P0 ;  /* 0x000000ffff217224 */ /* 0x000fd000000e0621 */
.L_x_5:
[----:B0-----:R-:W-:Y:S05]  /*2850*/  BSYNC.RECONVERGENT B10 ;  /* 0x00000000000a7941 */ /* 0x001fea0003800200 */
.L_x_4:
[----:B------:R-:W-:-:S05]  /*2860*/  VIADD R29, R29, 0x1 ;  /* 0x000000011d1d7836 */ /* 0x000fca0000000000 */
[----:B------:R-:W-:-:S13]  /*2870*/  ISETP.NE.AND P0, PT, R29, R30, PT ;  /* 0x0000001e1d00720c */ /* 0x000fda0003f05270 */
[----:B------:R-:W-:Y:S05]  /*2880*/  @P0 BRA `(.L_x_60) ;  /* 0xffffffdc00140947 */ /* 0x000fea000383ffff */
[----:B------:R-:W-:Y:S05]  /*2890*/  BRA `(.L_x_3) ;  /* 0xffffffd800607947 */ /* 0x000fea000383ffff */
.L_x_2:
[----:B-1----:R-:W1:Y:S01]  /*28a0*/  S2R R6, SR_TID.X ;  /* 0x0000000000067919 */ /* 0x002e620000002100 */
[----:B------:R-:W-:Y:S01]  /*28b0*/  UIADD3 UR4, UPT, UPT, UR4, 0x8, URZ ;  /* 0x0000000804047890 */ /* 0x000fe2000fffe0ff */
[----:B------:R-:W-:Y:S05]  /*28c0*/  WARPSYNC.ALL ;  /* 0x0000000000007948 */ /* 0x000fea0003800000 */
[----:B------:R-:W-:Y:S01]  /*28d0*/  ULEA UR4, UR5, UR4, 0x18 ;  /* 0x0000000405047291 */ /* 0x000fe2000f8ec0ff */
[----:B------:R-:W2:Y:S02]  /*28e0*/  LDCU UR7, c[0x0][0x360] ;  /* 0x00006c00ff0777ac */ /* 0x000ea40008000800 */
[----:B--2---:R-:W-:-:S03]  /*28f0*/  UISETP.GE.U32.AND UP0, UPT, UR7, 0x2, UPT ;  /* 0x000000020700788c */ /* 0x004fc6000bf06070 */
[----:B-1----:R-:W-:-:S05]  /*2900*/  LEA R3, R6, UR4, 0x3 ;  /* 0x0000000406037c11 */ /* 0x002fca000f8e18ff */
[----:B------:R1:W-:Y:S01]  /*2910*/  STS.64 [R3], R32 ;  /* 0x0000002003007388 */ /* 0x0003e20000000a00 */
[----:B------:R-:W-:Y:S06]  /*2920*/  BAR.SYNC.DEFER_BLOCKING 0x0 ;  /* 0x0000000000007b1d */ /* 0x000fec0000010000 */
[----:B------:R-:W-:Y:S05]  /*2930*/  BRA.U !UP0, `(.L_x_61) ;  /* 0x00000001084c7547 */ /* 0x000fea000b800000 */
[----:B------:R-:W-:-:S05]  /*2940*/  UMOV UR5, 0x1 ;  /* 0x0000000100057882 */ /* 0x000fca0000000000 */
.L_x_64:
[----:B------:R-:W-:Y:S01]  /*2950*/  USHF.L.U32 UR6, UR5, 0x1, URZ ;  /* 0x0000000105067899 */ /* 0x000fe200080006ff */
[----:B------:R-:W-:Y:S05]  /*2960*/  BSSY.RECONVERGENT B0, `(.L_x_62) ;  /* 0x000000c000007945 */ /* 0x000fea0003800200 */
[----:B--2---:R-:W-:-:S05]  /*2970*/  IMAD R7, R6, UR6, RZ ;  /* 0x0000000606077c24 */ /* 0x004fca000f8e02ff */
[----:B------:R-:W-:-:S13]  /*2980*/  ISETP.GE.U32.AND P0, PT, R7, UR7, PT ;  /* 0x0000000707007c0c */ /* 0x000fda000bf06070 */
[----:B------:R-:W-:Y:S05]  /*2990*/  @P0 BRA `(.L_x_63) ;  /* 0x0000000000200947 */ /* 0x000fea0003800000 */
[C---:B------:R-:W-:Y:S01]  /*29a0*/  VIADD R0, R7.reuse, UR5 ;  /* 0x0000000507007c36 */ /* 0x040fe20008000000 */
[----:B------:R-:W-:-:S04]  /*29b0*/  LEA R7, R7, UR4, 0x3 ;  /* 0x0000000407077c11 */ /* 0x000fc8000f8e18ff */
[----:B------:R-:W-:Y:S01]  /*29c0*/  LEA R0, R0, UR4, 0x3 ;  /* 0x0000000400007c11 */ /* 0x000fe2000f8e18ff */
[----:B------:R-:W-:Y:S04]  /*29d0*/  LDS.64 R4, [R7] ;  /* 0x0000000007047984 */ /* 0x000fe80000000a00 */
[----:B-1----:R-:W1:Y:S02]  /*29e0*/  LDS.64 R2, [R0] ;  /* 0x0000000000027984 */ /* 0x002e640000000a00 */
[----:B-1----:R-:W-:-:S05]  /*29f0*/  IADD3 R2, P0, PT, R2, R4, RZ ;  /* 0x0000000402027210 */ /* 0x002fca0007f1e0ff */
[----:B------:R-:W-:-:S05]  /*2a00*/  IMAD.X R3, R3, 0x1, R5, P0 ;  /* 0x0000000103037824 */ /* 0x000fca00000e0605 */
[----:B------:R2:W-:Y:S03]  /*2a10*/  STS.64 [R7], R2 ;  /* 0x0000000207007388 */ /* 0x0005e60000000a00 */
.L_x_63:
[----:B------:R-:W-:Y:S05]  /*2a20*/  BSYNC.RECONVERGENT B0 ;  /* 0x0000000000007941 */ /* 0x000fea0003800200 */
.L_x_62:
[----:B------:R-:W-:Y:S01]  /*2a30*/  BAR.SYNC.DEFER_BLOCKING 0x0 ;  /* 0x0000000000007b1d */ /* 0x000fe20000010000 */
[----:B------:R-:W-:-:S05]  /*2a40*/  UISETP.GE.U32.AND UP0, UPT, UR6, UR7, UPT ;  /* 0x000000070600728c */ /* 0x000fca000bf06070 */
[----:B------:R-:W-:-:S04]  /*2a50*/  UMOV UR5, UR6 ;  /* 0x0000000600057c82 */ /* 0x000fc80008000000 */
[----:B------:R-:W-:Y:S05]  /*2a60*/  BRA.U !UP0, `(.L_x_64) ;  /* 0xfffffffd08b87547 */ /* 0x000fea000b83ffff */
.L_x_61:
[----:B------:R-:W-:-:S13]  /*2a70*/  ISETP.NE.AND P0, PT, R6, RZ, PT ;  /* 0x000000ff0600720c */ /* 0x000fda0003f05270 */
[----:B------:R-:W-:Y:S05]  /*2a80*/  @P0 EXIT ;  /* 0x000000000000094d */ /* 0x000fea0003800000 */
[----:B------:R-:W3:Y:S01]  /*2a90*/  S2UR UR5, SR_CgaCtaId ;  /* 0x00000000000579c3 */ /* 0x000ee20000008800 */
[----:B------:R-:W-:-:S07]  /*2aa0*/  UMOV UR4, 0x400 ;  /* 0x0000040000047882 */ /* 0x000fce0000000000 */
[----:B------:R-:W4:Y:S01]  /*2ab0*/  LDC.64 R4, c[0x4][0x10] ;  /* 0x01000400ff047b82 */ /* 0x000f220000000a00 */
[----:B---3--:R-:W-:Y:S01]  /*2ac0*/  ULEA UR4, UR5, UR4, 0x18 ;  /* 0x0000000405047291 */ /* 0x008fe2000f8ec0ff */
[----:B0-----:R-:W-:-:S08]  /*2ad0*/  R2UR UR5, R19 ;  /* 0x00000000130572ca */ /* 0x001fd000000e0000 */
[----:B-12---:R-:W4:Y:S01]  /*2ae0*/  LDS.64 R2, [UR4+0x8] ;  /* 0x00000804ff027984 */ /* 0x006f220008000a00 */
[----:B------:R-:W-:-:S13]  /*2af0*/  R2UR UR4, R18 ;  /* 0x00000000120472ca */ /* 0x000fda00000e0000 */
[----:B----4-:R-:W-:Y:S01]  /*2b00*/  REDG.E.ADD.64.STRONG.GPU desc[UR4][R4.64], R2 ;  /* 0x000000020400798e */ /* 0x010fe2000c12e504 */
[----:B------:R-:W-:Y:S05]  /*2b10*/  EXIT ;  /* 0x000000000000794d */ /* 0x000fea0003800000 */
.L_x_65:
[----:B------:R-:W-:-:S00]  /*2b20*/  BRA `(.L_x_65) ;  /* 0xfffffffc00fc7947 */ /* 0x000fc0000383ffff */
[----:B------:R-:W-:-:S00]  /*2b30*/  NOP ;  /* 0x0000000000007918 */ /* 0x000fc00000000000 */
        /* <DEDUP_REMOVED lines=12> */
.L_x_66:


//--------------------- .nv.global.init           --------------------------
	.section	.nv.global.init,"aw",@progbits
.nv.global.init:
	.type		$str$2,@object
	.size		$str$2,($str$1 - $str$2)
$str$2:
        /*0000*/ 	.byte	0x0a, 0x00
	.type		$str$1,@object
	.size		$str$1,($str - $str$1)
$str$1:
        /*0002*/ 	.byte	0x25, 0x75, 0x20, 0x00
	.type		$str,@object
	.size		$str,($str$5 - $str)
$str:
        /*0006*/ 	.byte	0x25, 0x75, 0x20, 0x25, 0x75, 0x20, 0x25, 0x64, 0x20, 0x25, 0x75, 0x0a, 0x00
	.type		$str$5,@object
	.size		$str$5,($str$4 - $str$5)
$str$5:
        /*0013*/ 	.byte	0x6e, 0x6f, 0x64, 0x65, 0x49, 0x20, 0x3d, 0x3d, 0x20, 0x6e, 0x6f, 0x64, 0x65, 0x45, 0x6e, 0x64
        /*0023*/ 	.byte	0x00
	.type		$str$4,@object
	.size		$str$4,($str$3 - $str$4)
$str$4:
        /*0024*/ 	.byte	0x2f, 0x74, 0x6d, 0x70, 0x2f, 0x73, 0x61, 0x73, 0x73, 0x5f, 0x63, 0x75, 0x5f, 0x74, 0x66, 0x66
        /*0034*/ 	.byte	0x39, 0x6d, 0x5f, 0x66, 0x75, 0x2f, 0x6b, 0x2e, 0x63, 0x75, 0x00
	.type		$str$3,@object
	.size		$str$3,(__unnamed_2 - $str$3)
$str$3:
        /*003f*/ 	.byte	0x28, 0x6d, 0x79, 0x5f, 0x69, 0x64, 0x3d, 0x3d, 0x72, 0x62, 0x61, 0x73, 0x65, 0x73, 0x5b, 0x73
        /*004f*/ 	.byte	0x5f, 0x6c, 0x5d, 0x29, 0x20, 0x3d, 0x3d, 0x20, 0x68, 0x69, 0x74, 0x00
	.type		__unnamed_2,@object
	.size		__unnamed_2,(__unnamed_1 - __unnamed_2)
__unnamed_2:
        /*005b*/ 	.byte	0x76, 0x6f, 0x69, 0x64, 0x20, 0x5f, 0x5f, 0x74, 0x72, 0x69, 0x63, 0x6f, 0x75, 0x6e, 0x74, 0x28
        /*006b*/ 	.byte	0x75, 0x6e, 0x73, 0x69, 0x67, 0x6e, 0x65, 0x64, 0x20, 0x69, 0x6e, 0x74, 0x2c, 0x20, 0x63, 0x6f
        /*007b*/ 	.byte	0x6e, 0x73, 0x74, 0x20, 0x75, 0x6e, 0x73, 0x69, 0x67, 0x6e, 0x65, 0x64, 0x20, 0x69, 0x6e, 0x74
        /*008b*/ 	.byte	0x20, 0x2a, 0x2c, 0x20, 0x63, 0x6f, 0x6e, 0x73, 0x74, 0x20, 0x75, 0x6e, 0x73, 0x69, 0x67, 0x6e
        /*009b*/ 	.byte	0x65, 0x64, 0x20, 0x69, 0x6e, 0x74, 0x20, 0x2a, 0x29, 0x00
	.type		__unnamed_1,@object
	.size		__unnamed_1,(.L_2 - __unnamed_1)
__unnamed_1:
        /*00a5*/ 	.byte	0x76, 0x6f, 0x69, 0x64, 0x20, 0x69, 0x6e, 0x74, 0x65, 0x72, 0x73, 0x65, 0x63, 0x74, 0x69, 0x6f
        /*00b5*/ 	.byte	0x6e, 0x28, 0x63, 0x6f, 0x6e, 0x73, 0x74, 0x20, 0x75, 0x6e, 0x73, 0x69, 0x67, 0x6e, 0x65, 0x64
        /*00c5*/ 	.byte	0x20, 0x69, 0x6e, 0x74, 0x20, 0x2a, 0x2c, 0x20, 0x63, 0x6f, 0x6e, 0x73, 0x74, 0x20, 0x75, 0x6e
        /*00d5*/ 	.byte	0x73, 0x69, 0x67, 0x6e, 0x65, 0x64, 0x20, 0x69, 0x6e, 0x74, 0x20, 0x2a, 0x2c, 0x20, 0x75, 0x6e
        /*00e5*/ 	.byte	0x73, 0x69, 0x67, 0x6e, 0x65, 0x64, 0x20, 0x69, 0x6e, 0x74, 0x2c, 0x20, 0x75, 0x6e, 0x73, 0x69
        /*00f5*/ 	.byte	0x67, 0x6e, 0x65, 0x64, 0x20, 0x69, 0x6e, 0x74, 0x2c, 0x20, 0x75, 0x6e, 0x73, 0x69, 0x67, 0x6e
        /*0105*/ 	.byte	0x65, 0x64, 0x20, 0x6c, 0x6f, 0x6e, 0x67, 0x20, 0x6c, 0x6f, 0x6e, 0x67, 0x20, 0x2a, 0x29, 0x00
.L_2:


//--------------------- .nv.shared._Z10__tricountjPKjS0_ --------------------------
	.section	.nv.shared._Z10__tricountjPKjS0_,"aw",@nobits
	.sectionflags	@""
	.align	8
.nv.shared._Z10__tricountjPKjS0_:
	.zero		1288


//--------------------- .nv.shared.reserved.0     --------------------------
	.section	.nv.shared.reserved.0,"aw",@nobits
	.weak		__nv_reservedSMEM_offset_0_alias
	.size		__nv_reservedSMEM_offset_0_alias, 0, 64
	.other		__nv_reservedSMEM_offset_0_alias,@"STO_CUDA_RESERVED_SHARED STV_DEFAULT"
__nv_reservedSMEM_offset_0_alias:
	.zero		0
	.zero		64


//--------------------- .nv.global                --------------------------
	.section	.nv.global,"aw",@nobits
	.align	8
.nv.global:
	.type		dev_sum,@object
	.size		dev_sum,(dev_nowNode - dev_sum)
dev_sum:
	.zero		8
	.type		dev_nowNode,@object
	.size		dev_nowNode,(.L_1 - dev_nowNode)
dev_nowNode:
	.zero		4
.L_1:


//--------------------- .nv.constant0._Z10__tricountjPKjS0_ --------------------------
	.section	.nv.constant0._Z10__tricountjPKjS0_,"a",@progbits
	.sectionflags	@""
	.align	4
.nv.constant0._Z10__tricountjPKjS0_:
	.zero		920


//--------------------- SYMBOLS --------------------------

	.type		.nv.reservedSmem.offset0,@object
	.size		.nv.reservedSmem.offset0,0x4
	.type		.nv.reservedSmem.cap,@object
	.size		.nv.reservedSmem.cap,0x4
	.type		vprintf,@function
	.type		__assertfail,@function
